//
// Generated by NVIDIA NVVM Compiler
//
// Compiler Build ID: CL-36424714
// Cuda compilation tools, release 13.0, V13.0.88
// Based on NVVM 20.0.0
//

.version 9.0
.target sm_100
.address_size 64

	// .globl	_Z7mm_cudaPKfS0_Pfii
// _ZZ9Tanh_cudaPfPKfiE11shared_bias has been demoted
// _ZZ14softmax_1_cudaPfS_iE7max_val has been demoted
// _ZZ14softmax_1_cudaPfS_iE7sum_exp has been demoted

.visible .entry _Z7mm_cudaPKfS0_Pfii(
	.param .u64 .ptr .align 1 _Z7mm_cudaPKfS0_Pfii_param_0,
	.param .u64 .ptr .align 1 _Z7mm_cudaPKfS0_Pfii_param_1,
	.param .u64 .ptr .align 1 _Z7mm_cudaPKfS0_Pfii_param_2,
	.param .u32 _Z7mm_cudaPKfS0_Pfii_param_3,
	.param .u32 _Z7mm_cudaPKfS0_Pfii_param_4
)
{
	.reg .pred 	%p<11>;
	.reg .b32 	%r<41>;
	.reg .b32 	%f<112>;
	.reg .b64 	%rd<31>;

	ld.param.u64 	%rd11, [_Z7mm_cudaPKfS0_Pfii_param_0];
	ld.param.u64 	%rd12, [_Z7mm_cudaPKfS0_Pfii_param_1];
	ld.param.u64 	%rd10, [_Z7mm_cudaPKfS0_Pfii_param_2];
	ld.param.u32 	%r24, [_Z7mm_cudaPKfS0_Pfii_param_3];
	ld.param.u32 	%r23, [_Z7mm_cudaPKfS0_Pfii_param_4];
	cvta.to.global.u64 	%rd1, %rd12;
	cvta.to.global.u64 	%rd2, %rd11;
	mov.u32 	%r25, %ctaid.x;
	mov.u32 	%r26, %ntid.x;
	mov.u32 	%r27, %ntid.y;
	mov.u32 	%r28, %tid.y;
	mov.u32 	%r29, %tid.x;
	mad.lo.s32 	%r30, %r27, %r25, %r28;
	mad.lo.s32 	%r1, %r30, %r26, %r29;
	setp.ge.s32 	%p1, %r1, %r24;
	@%p1 bra 	$L__BB0_15;
	setp.lt.s32 	%p2, %r23, 1;
	mov.f32 	%f111, 0f00000000;
	@%p2 bra 	$L__BB0_14;
	mul.lo.s32 	%r2, %r23, %r1;
	and.b32  	%r3, %r23, 15;
	setp.lt.u32 	%p3, %r23, 16;
	mov.f32 	%f111, 0f00000000;
	mov.b32 	%r37, 0;
	@%p3 bra 	$L__BB0_5;
	and.b32  	%r37, %r23, 2147483632;
	neg.s32 	%r35, %r37;
	add.s64 	%rd3, %rd2, 32;
	add.s64 	%rd29, %rd1, 32;
	mov.f32 	%f111, 0f00000000;
	mov.u32 	%r34, %r2;
$L__BB0_4:
	.pragma "nounroll";
	mul.wide.s32 	%rd13, %r34, 4;
	add.s64 	%rd14, %rd3, %rd13;
	ld.global.f32 	%f18, [%rd14+-32];
	ld.global.f32 	%f19, [%rd29+-32];
	fma.rn.f32 	%f20, %f18, %f19, %f111;
	ld.global.f32 	%f21, [%rd14+-28];
	ld.global.f32 	%f22, [%rd29+-28];
	fma.rn.f32 	%f23, %f21, %f22, %f20;
	ld.global.f32 	%f24, [%rd14+-24];
	ld.global.f32 	%f25, [%rd29+-24];
	fma.rn.f32 	%f26, %f24, %f25, %f23;
	ld.global.f32 	%f27, [%rd14+-20];
	ld.global.f32 	%f28, [%rd29+-20];
	fma.rn.f32 	%f29, %f27, %f28, %f26;
	ld.global.f32 	%f30, [%rd14+-16];
	ld.global.f32 	%f31, [%rd29+-16];
	fma.rn.f32 	%f32, %f30, %f31, %f29;
	ld.global.f32 	%f33, [%rd14+-12];
	ld.global.f32 	%f34, [%rd29+-12];
	fma.rn.f32 	%f35, %f33, %f34, %f32;
	ld.global.f32 	%f36, [%rd14+-8];
	ld.global.f32 	%f37, [%rd29+-8];
	fma.rn.f32 	%f38, %f36, %f37, %f35;
	ld.global.f32 	%f39, [%rd14+-4];
	ld.global.f32 	%f40, [%rd29+-4];
	fma.rn.f32 	%f41, %f39, %f40, %f38;
	ld.global.f32 	%f42, [%rd14];
	ld.global.f32 	%f43, [%rd29];
	fma.rn.f32 	%f44, %f42, %f43, %f41;
	ld.global.f32 	%f45, [%rd14+4];
	ld.global.f32 	%f46, [%rd29+4];
	fma.rn.f32 	%f47, %f45, %f46, %f44;
	ld.global.f32 	%f48, [%rd14+8];
	ld.global.f32 	%f49, [%rd29+8];
	fma.rn.f32 	%f50, %f48, %f49, %f47;
	ld.global.f32 	%f51, [%rd14+12];
	ld.global.f32 	%f52, [%rd29+12];
	fma.rn.f32 	%f53, %f51, %f52, %f50;
	ld.global.f32 	%f54, [%rd14+16];
	ld.global.f32 	%f55, [%rd29+16];
	fma.rn.f32 	%f56, %f54, %f55, %f53;
	ld.global.f32 	%f57, [%rd14+20];
	ld.global.f32 	%f58, [%rd29+20];
	fma.rn.f32 	%f59, %f57, %f58, %f56;
	ld.global.f32 	%f60, [%rd14+24];
	ld.global.f32 	%f61, [%rd29+24];
	fma.rn.f32 	%f62, %f60, %f61, %f59;
	ld.global.f32 	%f63, [%rd14+28];
	ld.global.f32 	%f64, [%rd29+28];
	fma.rn.f32 	%f111, %f63, %f64, %f62;
	add.s32 	%r35, %r35, 16;
	add.s32 	%r34, %r34, 16;
	add.s64 	%rd29, %rd29, 64;
	setp.ne.s32 	%p4, %r35, 0;
	@%p4 bra 	$L__BB0_4;
$L__BB0_5:
	setp.eq.s32 	%p5, %r3, 0;
	@%p5 bra 	$L__BB0_14;
	and.b32  	%r11, %r23, 7;
	setp.lt.u32 	%p6, %r3, 8;
	@%p6 bra 	$L__BB0_8;
	add.s32 	%r32, %r37, %r2;
	mul.wide.s32 	%rd15, %r32, 4;
	add.s64 	%rd16, %rd2, %rd15;
	ld.global.f32 	%f66, [%rd16];
	mul.wide.u32 	%rd17, %r37, 4;
	add.s64 	%rd18, %rd1, %rd17;
	ld.global.f32 	%f67, [%rd18];
	fma.rn.f32 	%f68, %f66, %f67, %f111;
	ld.global.f32 	%f69, [%rd16+4];
	ld.global.f32 	%f70, [%rd18+4];
	fma.rn.f32 	%f71, %f69, %f70, %f68;
	ld.global.f32 	%f72, [%rd16+8];
	ld.global.f32 	%f73, [%rd18+8];
	fma.rn.f32 	%f74, %f72, %f73, %f71;
	ld.global.f32 	%f75, [%rd16+12];
	ld.global.f32 	%f76, [%rd18+12];
	fma.rn.f32 	%f77, %f75, %f76, %f74;
	ld.global.f32 	%f78, [%rd16+16];
	ld.global.f32 	%f79, [%rd18+16];
	fma.rn.f32 	%f80, %f78, %f79, %f77;
	ld.global.f32 	%f81, [%rd16+20];
	ld.global.f32 	%f82, [%rd18+20];
	fma.rn.f32 	%f83, %f81, %f82, %f80;
	ld.global.f32 	%f84, [%rd16+24];
	ld.global.f32 	%f85, [%rd18+24];
	fma.rn.f32 	%f86, %f84, %f85, %f83;
	ld.global.f32 	%f87, [%rd16+28];
	ld.global.f32 	%f88, [%rd18+28];
	fma.rn.f32 	%f111, %f87, %f88, %f86;
	add.s32 	%r37, %r37, 8;
$L__BB0_8:
	setp.eq.s32 	%p7, %r11, 0;
	@%p7 bra 	$L__BB0_14;
	and.b32  	%r14, %r23, 3;
	setp.lt.u32 	%p8, %r11, 4;
	@%p8 bra 	$L__BB0_11;
	add.s32 	%r33, %r37, %r2;
	mul.wide.s32 	%rd19, %r33, 4;
	add.s64 	%rd20, %rd2, %rd19;
	ld.global.f32 	%f90, [%rd20];
	mul.wide.u32 	%rd21, %r37, 4;
	add.s64 	%rd22, %rd1, %rd21;
	ld.global.f32 	%f91, [%rd22];
	fma.rn.f32 	%f92, %f90, %f91, %f111;
	ld.global.f32 	%f93, [%rd20+4];
	ld.global.f32 	%f94, [%rd22+4];
	fma.rn.f32 	%f95, %f93, %f94, %f92;
	ld.global.f32 	%f96, [%rd20+8];
	ld.global.f32 	%f97, [%rd22+8];
	fma.rn.f32 	%f98, %f96, %f97, %f95;
	ld.global.f32 	%f99, [%rd20+12];
	ld.global.f32 	%f100, [%rd22+12];
	fma.rn.f32 	%f111, %f99, %f100, %f98;
	add.s32 	%r37, %r37, 4;
$L__BB0_11:
	setp.eq.s32 	%p9, %r14, 0;
	@%p9 bra 	$L__BB0_14;
	mul.wide.u32 	%rd23, %r37, 4;
	add.s64 	%rd30, %rd1, %rd23;
	add.s32 	%r40, %r37, %r2;
	neg.s32 	%r39, %r14;
$L__BB0_13:
	.pragma "nounroll";
	mul.wide.s32 	%rd24, %r40, 4;
	add.s64 	%rd25, %rd2, %rd24;
	ld.global.f32 	%f101, [%rd25];
	ld.global.f32 	%f102, [%rd30];
	fma.rn.f32 	%f111, %f101, %f102, %f111;
	add.s64 	%rd30, %rd30, 4;
	add.s32 	%r40, %r40, 1;
	add.s32 	%r39, %r39, 1;
	setp.ne.s32 	%p10, %r39, 0;
	@%p10 bra 	$L__BB0_13;
$L__BB0_14:
	cvta.to.global.u64 	%rd26, %rd10;
	mul.wide.s32 	%rd27, %r1, 4;
	add.s64 	%rd28, %rd26, %rd27;
	st.global.f32 	[%rd28], %f111;
$L__BB0_15:
	ret;

}
	// .globl	_Z9Tanh_cudaPfPKfi
.visible .entry _Z9Tanh_cudaPfPKfi(
	.param .u64 .ptr .align 1 _Z9Tanh_cudaPfPKfi_param_0,
	.param .u64 .ptr .align 1 _Z9Tanh_cudaPfPKfi_param_1,
	.param .u32 _Z9Tanh_cudaPfPKfi_param_2
)
{
	.reg .pred 	%p<18>;
	.reg .b32 	%r<73>;
	.reg .b32 	%f<92>;
	.reg .b64 	%rd<15>;
	// demoted variable
	.shared .align 4 .b8 _ZZ9Tanh_cudaPfPKfiE11shared_bias[1024];
	ld.param.u64 	%rd3, [_Z9Tanh_cudaPfPKfi_param_0];
	ld.param.u64 	%rd2, [_Z9Tanh_cudaPfPKfi_param_1];
	ld.param.u32 	%r13, [_Z9Tanh_cudaPfPKfi_param_2];
	cvta.to.global.u64 	%rd1, %rd3;
	mov.u32 	%r1, %tid.x;
	mov.u32 	%r14, %ctaid.x;
	mov.u32 	%r15, %ntid.x;
	mad.lo.s32 	%r71, %r14, %r15, %r1;
	mov.u32 	%r16, %nctaid.x;
	mul.lo.s32 	%r3, %r15, %r16;
	setp.ge.u32 	%p1, %r1, %r13;
	@%p1 bra 	$L__BB1_2;
	cvta.to.global.u64 	%rd4, %rd2;
	mul.wide.u32 	%rd5, %r1, 4;
	add.s64 	%rd6, %rd4, %rd5;
	ld.global.f32 	%f1, [%rd6];
	shl.b32 	%r17, %r1, 2;
	mov.u32 	%r18, _ZZ9Tanh_cudaPfPKfiE11shared_bias;
	add.s32 	%r19, %r18, %r17;
	st.shared.f32 	[%r19], %f1;
$L__BB1_2:
	bar.sync 	0;
	setp.ge.s32 	%p2, %r71, %r13;
	@%p2 bra 	$L__BB1_9;
	add.s32 	%r20, %r71, %r3;
	max.s32 	%r21, %r13, %r20;
	setp.lt.s32 	%p3, %r20, %r13;
	selp.u32 	%r22, 1, 0, %p3;
	add.s32 	%r23, %r20, %r22;
	sub.s32 	%r24, %r21, %r23;
	div.u32 	%r25, %r24, %r3;
	add.s32 	%r4, %r25, %r22;
	and.b32  	%r26, %r4, 3;
	setp.eq.s32 	%p4, %r26, 3;
	@%p4 bra 	$L__BB1_6;
	add.s32 	%r27, %r4, 1;
	and.b32  	%r28, %r27, 3;
	neg.s32 	%r69, %r28;
$L__BB1_5:
	.pragma "nounroll";
	mul.wide.s32 	%rd7, %r71, 4;
	add.s64 	%rd8, %rd1, %rd7;
	ld.global.f32 	%f2, [%rd8];
	shr.s32 	%r29, %r71, 31;
	shr.u32 	%r30, %r29, 24;
	add.s32 	%r31, %r71, %r30;
	and.b32  	%r32, %r31, 1073741568;
	sub.s32 	%r33, %r71, %r32;
	shl.b32 	%r34, %r33, 2;
	mov.u32 	%r35, _ZZ9Tanh_cudaPfPKfiE11shared_bias;
	add.s32 	%r36, %r35, %r34;
	ld.shared.f32 	%f3, [%r36];
	add.f32 	%f4, %f2, %f3;
	abs.f32 	%f5, %f4;
	mul.f32 	%f6, %f5, 0f4038AA3B;
	ex2.approx.ftz.f32 	%f7, %f6;
	add.f32 	%f8, %f7, 0f3F800000;
	rcp.approx.ftz.f32 	%f9, %f8;
	fma.rn.f32 	%f10, %f9, 0fC0000000, 0f3F800000;
	setp.ge.f32 	%p5, %f5, 0f41102CB4;
	selp.f32 	%f11, 0f3F800000, %f10, %p5;
	copysign.f32 	%f12, %f4, %f11;
	mul.f32 	%f13, %f4, %f4;
	fma.rn.f32 	%f14, %f13, 0f3C80F082, 0fBD563CAE;
	fma.rn.f32 	%f15, %f14, %f13, 0f3E085941;
	fma.rn.f32 	%f16, %f15, %f13, 0fBEAAA9ED;
	fma.rn.f32 	%f17, %f16, %f13, 0f00000000;
	fma.rn.f32 	%f18, %f17, %f4, %f4;
	setp.ge.f32 	%p6, %f5, 0f3F19999A;
	selp.f32 	%f19, %f12, %f18, %p6;
	st.global.f32 	[%rd8], %f19;
	add.s32 	%r71, %r71, %r3;
	add.s32 	%r69, %r69, 1;
	setp.ne.s32 	%p7, %r69, 0;
	@%p7 bra 	$L__BB1_5;
$L__BB1_6:
	setp.lt.u32 	%p8, %r4, 3;
	@%p8 bra 	$L__BB1_9;
	mov.u32 	%r43, _ZZ9Tanh_cudaPfPKfiE11shared_bias;
	mul.wide.s32 	%rd11, %r3, 4;
$L__BB1_8:
	mul.wide.s32 	%rd9, %r71, 4;
	add.s64 	%rd10, %rd1, %rd9;
	ld.global.f32 	%f20, [%rd10];
	shr.s32 	%r37, %r71, 31;
	shr.u32 	%r38, %r37, 24;
	add.s32 	%r39, %r71, %r38;
	and.b32  	%r40, %r39, 1073741568;
	sub.s32 	%r41, %r71, %r40;
	shl.b32 	%r42, %r41, 2;
	add.s32 	%r44, %r43, %r42;
	ld.shared.f32 	%f21, [%r44];
	add.f32 	%f22, %f20, %f21;
	abs.f32 	%f23, %f22;
	mul.f32 	%f24, %f23, 0f4038AA3B;
	ex2.approx.ftz.f32 	%f25, %f24;
	add.f32 	%f26, %f25, 0f3F800000;
	rcp.approx.ftz.f32 	%f27, %f26;
	fma.rn.f32 	%f28, %f27, 0fC0000000, 0f3F800000;
	setp.ge.f32 	%p9, %f23, 0f41102CB4;
	selp.f32 	%f29, 0f3F800000, %f28, %p9;
	copysign.f32 	%f30, %f22, %f29;
	mul.f32 	%f31, %f22, %f22;
	fma.rn.f32 	%f32, %f31, 0f3C80F082, 0fBD563CAE;
	fma.rn.f32 	%f33, %f32, %f31, 0f3E085941;
	fma.rn.f32 	%f34, %f33, %f31, 0fBEAAA9ED;
	fma.rn.f32 	%f35, %f34, %f31, 0f00000000;
	fma.rn.f32 	%f36, %f35, %f22, %f22;
	setp.ge.f32 	%p10, %f23, 0f3F19999A;
	selp.f32 	%f37, %f30, %f36, %p10;
	st.global.f32 	[%rd10], %f37;
	add.s32 	%r45, %r71, %r3;
	add.s64 	%rd12, %rd10, %rd11;
	ld.global.f32 	%f38, [%rd12];
	shr.s32 	%r46, %r45, 31;
	shr.u32 	%r47, %r46, 24;
	add.s32 	%r48, %r45, %r47;
	and.b32  	%r49, %r48, 1073741568;
	sub.s32 	%r50, %r45, %r49;
	shl.b32 	%r51, %r50, 2;
	add.s32 	%r52, %r43, %r51;
	ld.shared.f32 	%f39, [%r52];
	add.f32 	%f40, %f38, %f39;
	abs.f32 	%f41, %f40;
	mul.f32 	%f42, %f41, 0f4038AA3B;
	ex2.approx.ftz.f32 	%f43, %f42;
	add.f32 	%f44, %f43, 0f3F800000;
	rcp.approx.ftz.f32 	%f45, %f44;
	fma.rn.f32 	%f46, %f45, 0fC0000000, 0f3F800000;
	setp.ge.f32 	%p11, %f41, 0f41102CB4;
	selp.f32 	%f47, 0f3F800000, %f46, %p11;
	copysign.f32 	%f48, %f40, %f47;
	mul.f32 	%f49, %f40, %f40;
	fma.rn.f32 	%f50, %f49, 0f3C80F082, 0fBD563CAE;
	fma.rn.f32 	%f51, %f50, %f49, 0f3E085941;
	fma.rn.f32 	%f52, %f51, %f49, 0fBEAAA9ED;
	fma.rn.f32 	%f53, %f52, %f49, 0f00000000;
	fma.rn.f32 	%f54, %f53, %f40, %f40;
	setp.ge.f32 	%p12, %f41, 0f3F19999A;
	selp.f32 	%f55, %f48, %f54, %p12;
	st.global.f32 	[%rd12], %f55;
	add.s32 	%r53, %r45, %r3;
	add.s64 	%rd13, %rd12, %rd11;
	ld.global.f32 	%f56, [%rd13];
	shr.s32 	%r54, %r53, 31;
	shr.u32 	%r55, %r54, 24;
	add.s32 	%r56, %r53, %r55;
	and.b32  	%r57, %r56, 1073741568;
	sub.s32 	%r58, %r53, %r57;
	shl.b32 	%r59, %r58, 2;
	add.s32 	%r60, %r43, %r59;
	ld.shared.f32 	%f57, [%r60];
	add.f32 	%f58, %f56, %f57;
	abs.f32 	%f59, %f58;
	mul.f32 	%f60, %f59, 0f4038AA3B;
	ex2.approx.ftz.f32 	%f61, %f60;
	add.f32 	%f62, %f61, 0f3F800000;
	rcp.approx.ftz.f32 	%f63, %f62;
	fma.rn.f32 	%f64, %f63, 0fC0000000, 0f3F800000;
	setp.ge.f32 	%p13, %f59, 0f41102CB4;
	selp.f32 	%f65, 0f3F800000, %f64, %p13;
	copysign.f32 	%f66, %f58, %f65;
	mul.f32 	%f67, %f58, %f58;
	fma.rn.f32 	%f68, %f67, 0f3C80F082, 0fBD563CAE;
	fma.rn.f32 	%f69, %f68, %f67, 0f3E085941;
	fma.rn.f32 	%f70, %f69, %f67, 0fBEAAA9ED;
	fma.rn.f32 	%f71, %f70, %f67, 0f00000000;
	fma.rn.f32 	%f72, %f71, %f58, %f58;
	setp.ge.f32 	%p14, %f59, 0f3F19999A;
	selp.f32 	%f73, %f66, %f72, %p14;
	st.global.f32 	[%rd13], %f73;
	add.s32 	%r61, %r53, %r3;
	add.s64 	%rd14, %rd13, %rd11;
	ld.global.f32 	%f74, [%rd14];
	shr.s32 	%r62, %r61, 31;
	shr.u32 	%r63, %r62, 24;
	add.s32 	%r64, %r61, %r63;
	and.b32  	%r65, %r64, 1073741568;
	sub.s32 	%r66, %r61, %r65;
	shl.b32 	%r67, %r66, 2;
	add.s32 	%r68, %r43, %r67;
	ld.shared.f32 	%f75, [%r68];
	add.f32 	%f76, %f74, %f75;
	abs.f32 	%f77, %f76;
	mul.f32 	%f78, %f77, 0f4038AA3B;
	ex2.approx.ftz.f32 	%f79, %f78;
	add.f32 	%f80, %f79, 0f3F800000;
	rcp.approx.ftz.f32 	%f81, %f80;
	fma.rn.f32 	%f82, %f81, 0fC0000000, 0f3F800000;
	setp.ge.f32 	%p15, %f77, 0f41102CB4;
	selp.f32 	%f83, 0f3F800000, %f82, %p15;
	copysign.f32 	%f84, %f76, %f83;
	mul.f32 	%f85, %f76, %f76;
	fma.rn.f32 	%f86, %f85, 0f3C80F082, 0fBD563CAE;
	fma.rn.f32 	%f87, %f86, %f85, 0f3E085941;
	fma.rn.f32 	%f88, %f87, %f85, 0fBEAAA9ED;
	fma.rn.f32 	%f89, %f88, %f85, 0f00000000;
	fma.rn.f32 	%f90, %f89, %f76, %f76;
	setp.ge.f32 	%p16, %f77, 0f3F19999A;
	selp.f32 	%f91, %f84, %f90, %p16;
	st.global.f32 	[%rd14], %f91;
	add.s32 	%r71, %r61, %r3;
	setp.lt.s32 	%p17, %r71, %r13;
	@%p17 bra 	$L__BB1_8;
$L__BB1_9:
	ret;

}
	// .globl	_Z10addmm_cudaPKfS0_S0_Pfii
.visible .entry _Z10addmm_cudaPKfS0_S0_Pfii(
	.param .u64 .ptr .align 1 _Z10addmm_cudaPKfS0_S0_Pfii_param_0,
	.param .u64 .ptr .align 1 _Z10addmm_cudaPKfS0_S0_Pfii_param_1,
	.param .u64 .ptr .align 1 _Z10addmm_cudaPKfS0_S0_Pfii_param_2,
	.param .u64 .ptr .align 1 _Z10addmm_cudaPKfS0_S0_Pfii_param_3,
	.param .u32 _Z10addmm_cudaPKfS0_S0_Pfii_param_4,
	.param .u32 _Z10addmm_cudaPKfS0_S0_Pfii_param_5
)
{
	.reg .pred 	%p<11>;
	.reg .b32 	%r<38>;
	.reg .b32 	%f<110>;
	.reg .b64 	%rd<35>;

	ld.param.u64 	%rd12, [_Z10addmm_cudaPKfS0_S0_Pfii_param_0];
	ld.param.u64 	%rd13, [_Z10addmm_cudaPKfS0_S0_Pfii_param_1];
	ld.param.u64 	%rd10, [_Z10addmm_cudaPKfS0_S0_Pfii_param_2];
	ld.param.u64 	%rd11, [_Z10addmm_cudaPKfS0_S0_Pfii_param_3];
	ld.param.u32 	%r24, [_Z10addmm_cudaPKfS0_S0_Pfii_param_4];
	ld.param.u32 	%r23, [_Z10addmm_cudaPKfS0_S0_Pfii_param_5];
	cvta.to.global.u64 	%rd1, %rd13;
	cvta.to.global.u64 	%rd2, %rd12;
	mov.u32 	%r25, %ctaid.x;
	mov.u32 	%r26, %ntid.x;
	mov.u32 	%r27, %tid.x;
	mad.lo.s32 	%r1, %r25, %r26, %r27;
	setp.ge.s32 	%p1, %r1, %r24;
	@%p1 bra 	$L__BB2_15;
	cvta.to.global.u64 	%rd14, %rd10;
	mul.wide.s32 	%rd15, %r1, 4;
	add.s64 	%rd16, %rd14, %rd15;
	ld.global.f32 	%f109, [%rd16];
	setp.lt.s32 	%p2, %r23, 1;
	@%p2 bra 	$L__BB2_14;
	mul.lo.s32 	%r2, %r23, %r1;
	and.b32  	%r3, %r23, 15;
	setp.lt.u32 	%p3, %r23, 16;
	mov.b32 	%r34, 0;
	@%p3 bra 	$L__BB2_5;
	and.b32  	%r34, %r23, 2147483632;
	neg.s32 	%r32, %r34;
	add.s64 	%rd3, %rd2, 32;
	add.s64 	%rd33, %rd1, 32;
	mov.u32 	%r31, %r2;
$L__BB2_4:
	.pragma "nounroll";
	mul.wide.s32 	%rd17, %r31, 4;
	add.s64 	%rd18, %rd3, %rd17;
	ld.global.f32 	%f16, [%rd18+-32];
	ld.global.f32 	%f17, [%rd33+-32];
	fma.rn.f32 	%f18, %f16, %f17, %f109;
	ld.global.f32 	%f19, [%rd18+-28];
	ld.global.f32 	%f20, [%rd33+-28];
	fma.rn.f32 	%f21, %f19, %f20, %f18;
	ld.global.f32 	%f22, [%rd18+-24];
	ld.global.f32 	%f23, [%rd33+-24];
	fma.rn.f32 	%f24, %f22, %f23, %f21;
	ld.global.f32 	%f25, [%rd18+-20];
	ld.global.f32 	%f26, [%rd33+-20];
	fma.rn.f32 	%f27, %f25, %f26, %f24;
	ld.global.f32 	%f28, [%rd18+-16];
	ld.global.f32 	%f29, [%rd33+-16];
	fma.rn.f32 	%f30, %f28, %f29, %f27;
	ld.global.f32 	%f31, [%rd18+-12];
	ld.global.f32 	%f32, [%rd33+-12];
	fma.rn.f32 	%f33, %f31, %f32, %f30;
	ld.global.f32 	%f34, [%rd18+-8];
	ld.global.f32 	%f35, [%rd33+-8];
	fma.rn.f32 	%f36, %f34, %f35, %f33;
	ld.global.f32 	%f37, [%rd18+-4];
	ld.global.f32 	%f38, [%rd33+-4];
	fma.rn.f32 	%f39, %f37, %f38, %f36;
	ld.global.f32 	%f40, [%rd18];
	ld.global.f32 	%f41, [%rd33];
	fma.rn.f32 	%f42, %f40, %f41, %f39;
	ld.global.f32 	%f43, [%rd18+4];
	ld.global.f32 	%f44, [%rd33+4];
	fma.rn.f32 	%f45, %f43, %f44, %f42;
	ld.global.f32 	%f46, [%rd18+8];
	ld.global.f32 	%f47, [%rd33+8];
	fma.rn.f32 	%f48, %f46, %f47, %f45;
	ld.global.f32 	%f49, [%rd18+12];
	ld.global.f32 	%f50, [%rd33+12];
	fma.rn.f32 	%f51, %f49, %f50, %f48;
	ld.global.f32 	%f52, [%rd18+16];
	ld.global.f32 	%f53, [%rd33+16];
	fma.rn.f32 	%f54, %f52, %f53, %f51;
	ld.global.f32 	%f55, [%rd18+20];
	ld.global.f32 	%f56, [%rd33+20];
	fma.rn.f32 	%f57, %f55, %f56, %f54;
	ld.global.f32 	%f58, [%rd18+24];
	ld.global.f32 	%f59, [%rd33+24];
	fma.rn.f32 	%f60, %f58, %f59, %f57;
	ld.global.f32 	%f61, [%rd18+28];
	ld.global.f32 	%f62, [%rd33+28];
	fma.rn.f32 	%f109, %f61, %f62, %f60;
	add.s32 	%r32, %r32, 16;
	add.s32 	%r31, %r31, 16;
	add.s64 	%rd33, %rd33, 64;
	setp.ne.s32 	%p4, %r32, 0;
	@%p4 bra 	$L__BB2_4;
$L__BB2_5:
	setp.eq.s32 	%p5, %r3, 0;
	@%p5 bra 	$L__BB2_14;
	and.b32  	%r11, %r23, 7;
	setp.lt.u32 	%p6, %r3, 8;
	@%p6 bra 	$L__BB2_8;
	add.s32 	%r29, %r34, %r2;
	mul.wide.s32 	%rd19, %r29, 4;
	add.s64 	%rd20, %rd2, %rd19;
	ld.global.f32 	%f64, [%rd20];
	mul.wide.u32 	%rd21, %r34, 4;
	add.s64 	%rd22, %rd1, %rd21;
	ld.global.f32 	%f65, [%rd22];
	fma.rn.f32 	%f66, %f64, %f65, %f109;
	ld.global.f32 	%f67, [%rd20+4];
	ld.global.f32 	%f68, [%rd22+4];
	fma.rn.f32 	%f69, %f67, %f68, %f66;
	ld.global.f32 	%f70, [%rd20+8];
	ld.global.f32 	%f71, [%rd22+8];
	fma.rn.f32 	%f72, %f70, %f71, %f69;
	ld.global.f32 	%f73, [%rd20+12];
	ld.global.f32 	%f74, [%rd22+12];
	fma.rn.f32 	%f75, %f73, %f74, %f72;
	ld.global.f32 	%f76, [%rd20+16];
	ld.global.f32 	%f77, [%rd22+16];
	fma.rn.f32 	%f78, %f76, %f77, %f75;
	ld.global.f32 	%f79, [%rd20+20];
	ld.global.f32 	%f80, [%rd22+20];
	fma.rn.f32 	%f81, %f79, %f80, %f78;
	ld.global.f32 	%f82, [%rd20+24];
	ld.global.f32 	%f83, [%rd22+24];
	fma.rn.f32 	%f84, %f82, %f83, %f81;
	ld.global.f32 	%f85, [%rd20+28];
	ld.global.f32 	%f86, [%rd22+28];
	fma.rn.f32 	%f109, %f85, %f86, %f84;
	add.s32 	%r34, %r34, 8;
$L__BB2_8:
	setp.eq.s32 	%p7, %r11, 0;
	@%p7 bra 	$L__BB2_14;
	and.b32  	%r14, %r23, 3;
	setp.lt.u32 	%p8, %r11, 4;
	@%p8 bra 	$L__BB2_11;
	add.s32 	%r30, %r34, %r2;
	mul.wide.s32 	%rd23, %r30, 4;
	add.s64 	%rd24, %rd2, %rd23;
	ld.global.f32 	%f88, [%rd24];
	mul.wide.u32 	%rd25, %r34, 4;
	add.s64 	%rd26, %rd1, %rd25;
	ld.global.f32 	%f89, [%rd26];
	fma.rn.f32 	%f90, %f88, %f89, %f109;
	ld.global.f32 	%f91, [%rd24+4];
	ld.global.f32 	%f92, [%rd26+4];
	fma.rn.f32 	%f93, %f91, %f92, %f90;
	ld.global.f32 	%f94, [%rd24+8];
	ld.global.f32 	%f95, [%rd26+8];
	fma.rn.f32 	%f96, %f94, %f95, %f93;
	ld.global.f32 	%f97, [%rd24+12];
	ld.global.f32 	%f98, [%rd26+12];
	fma.rn.f32 	%f109, %f97, %f98, %f96;
	add.s32 	%r34, %r34, 4;
$L__BB2_11:
	setp.eq.s32 	%p9, %r14, 0;
	@%p9 bra 	$L__BB2_14;
	mul.wide.u32 	%rd27, %r34, 4;
	add.s64 	%rd34, %rd1, %rd27;
	add.s32 	%r37, %r34, %r2;
	neg.s32 	%r36, %r14;
$L__BB2_13:
	.pragma "nounroll";
	mul.wide.s32 	%rd28, %r37, 4;
	add.s64 	%rd29, %rd2, %rd28;
	ld.global.f32 	%f99, [%rd29];
	ld.global.f32 	%f100, [%rd34];
	fma.rn.f32 	%f109, %f99, %f100, %f109;
	add.s64 	%rd34, %rd34, 4;
	add.s32 	%r37, %r37, 1;
	add.s32 	%r36, %r36, 1;
	setp.ne.s32 	%p10, %r36, 0;
	@%p10 bra 	$L__BB2_13;
$L__BB2_14:
	cvta.to.global.u64 	%rd30, %rd11;
	add.s64 	%rd32, %rd30, %rd15;
	st.global.f32 	[%rd32], %f109;
$L__BB2_15:
	ret;

}
	// .globl	_Z14softmax_1_cudaPfS_i
.visible .entry _Z14softmax_1_cudaPfS_i(
	.param .u64 .ptr .align 1 _Z14softmax_1_cudaPfS_i_param_0,
	.param .u64 .ptr .align 1 _Z14softmax_1_cudaPfS_i_param_1,
	.param .u32 _Z14softmax_1_cudaPfS_i_param_2
)
{
	.reg .pred 	%p<22>;
	.reg .b32 	%r<78>;
	.reg .b32 	%f<309>;
	.reg .b64 	%rd<31>;
	// demoted variable
	.shared .align 4 .f32 _ZZ14softmax_1_cudaPfS_iE7max_val;
	// demoted variable
	.shared .align 4 .f32 _ZZ14softmax_1_cudaPfS_iE7sum_exp;
	ld.param.u64 	%rd12, [_Z14softmax_1_cudaPfS_i_param_0];
	ld.param.u64 	%rd11, [_Z14softmax_1_cudaPfS_i_param_1];
	ld.param.u32 	%r29, [_Z14softmax_1_cudaPfS_i_param_2];
	cvta.to.global.u64 	%rd1, %rd12;
	mov.u32 	%r1, %tid.x;
	mov.u32 	%r30, %ctaid.x;
	mov.u32 	%r31, %ntid.x;
	mad.lo.s32 	%r2, %r30, %r31, %r1;
	setp.ne.s32 	%p1, %r1, 0;
	@%p1 bra 	$L__BB3_15;
	mov.b32 	%r32, -8388609;
	st.shared.u32 	[_ZZ14softmax_1_cudaPfS_iE7max_val], %r32;
	setp.lt.s32 	%p2, %r29, 1;
	@%p2 bra 	$L__BB3_15;
	and.b32  	%r3, %r29, 15;
	setp.lt.u32 	%p3, %r29, 16;
	mov.b32 	%r71, 0;
	mov.f32 	%f300, 0fFF7FFFFF;
	@%p3 bra 	$L__BB3_5;
	and.b32  	%r71, %r29, 2147483632;
	neg.s32 	%r69, %r71;
	add.s64 	%rd28, %rd1, 32;
	mov.f32 	%f300, 0fFF7FFFFF;
$L__BB3_4:
	.pragma "nounroll";
	ld.global.f32 	%f30, [%rd28+-32];
	max.f32 	%f31, %f300, %f30;
	ld.global.f32 	%f32, [%rd28+-28];
	max.f32 	%f33, %f31, %f32;
	ld.global.f32 	%f34, [%rd28+-24];
	max.f32 	%f35, %f33, %f34;
	ld.global.f32 	%f36, [%rd28+-20];
	max.f32 	%f37, %f35, %f36;
	ld.global.f32 	%f38, [%rd28+-16];
	max.f32 	%f39, %f37, %f38;
	ld.global.f32 	%f40, [%rd28+-12];
	max.f32 	%f41, %f39, %f40;
	ld.global.f32 	%f42, [%rd28+-8];
	max.f32 	%f43, %f41, %f42;
	ld.global.f32 	%f44, [%rd28+-4];
	max.f32 	%f45, %f43, %f44;
	ld.global.f32 	%f46, [%rd28];
	max.f32 	%f47, %f45, %f46;
	ld.global.f32 	%f48, [%rd28+4];
	max.f32 	%f49, %f47, %f48;
	ld.global.f32 	%f50, [%rd28+8];
	max.f32 	%f51, %f49, %f50;
	ld.global.f32 	%f52, [%rd28+12];
	max.f32 	%f53, %f51, %f52;
	ld.global.f32 	%f54, [%rd28+16];
	max.f32 	%f55, %f53, %f54;
	ld.global.f32 	%f56, [%rd28+20];
	max.f32 	%f57, %f55, %f56;
	ld.global.f32 	%f58, [%rd28+24];
	max.f32 	%f59, %f57, %f58;
	ld.global.f32 	%f60, [%rd28+28];
	max.f32 	%f300, %f59, %f60;
	add.s32 	%r69, %r69, 16;
	add.s64 	%rd28, %rd28, 64;
	setp.ne.s32 	%p4, %r69, 0;
	@%p4 bra 	$L__BB3_4;
$L__BB3_5:
	setp.eq.s32 	%p5, %r3, 0;
	@%p5 bra 	$L__BB3_14;
	and.b32  	%r9, %r29, 7;
	setp.lt.u32 	%p6, %r3, 8;
	@%p6 bra 	$L__BB3_8;
	mul.wide.u32 	%rd13, %r71, 4;
	add.s64 	%rd14, %rd1, %rd13;
	ld.global.f32 	%f62, [%rd14];
	max.f32 	%f63, %f300, %f62;
	ld.global.f32 	%f64, [%rd14+4];
	max.f32 	%f65, %f63, %f64;
	ld.global.f32 	%f66, [%rd14+8];
	max.f32 	%f67, %f65, %f66;
	ld.global.f32 	%f68, [%rd14+12];
	max.f32 	%f69, %f67, %f68;
	ld.global.f32 	%f70, [%rd14+16];
	max.f32 	%f71, %f69, %f70;
	ld.global.f32 	%f72, [%rd14+20];
	max.f32 	%f73, %f71, %f72;
	ld.global.f32 	%f74, [%rd14+24];
	max.f32 	%f75, %f73, %f74;
	ld.global.f32 	%f76, [%rd14+28];
	max.f32 	%f300, %f75, %f76;
	add.s32 	%r71, %r71, 8;
$L__BB3_8:
	setp.eq.s32 	%p7, %r9, 0;
	@%p7 bra 	$L__BB3_14;
	and.b32  	%r12, %r29, 3;
	setp.lt.u32 	%p8, %r9, 4;
	@%p8 bra 	$L__BB3_11;
	mul.wide.u32 	%rd15, %r71, 4;
	add.s64 	%rd16, %rd1, %rd15;
	ld.global.f32 	%f78, [%rd16];
	max.f32 	%f79, %f300, %f78;
	ld.global.f32 	%f80, [%rd16+4];
	max.f32 	%f81, %f79, %f80;
	ld.global.f32 	%f82, [%rd16+8];
	max.f32 	%f83, %f81, %f82;
	ld.global.f32 	%f84, [%rd16+12];
	max.f32 	%f300, %f83, %f84;
	add.s32 	%r71, %r71, 4;
$L__BB3_11:
	setp.eq.s32 	%p9, %r12, 0;
	@%p9 bra 	$L__BB3_14;
	mul.wide.u32 	%rd17, %r71, 4;
	add.s64 	%rd29, %rd1, %rd17;
	neg.s32 	%r73, %r12;
$L__BB3_13:
	.pragma "nounroll";
	ld.global.f32 	%f85, [%rd29];
	max.f32 	%f300, %f300, %f85;
	add.s64 	%rd29, %rd29, 4;
	add.s32 	%r73, %r73, 1;
	setp.ne.s32 	%p10, %r73, 0;
	@%p10 bra 	$L__BB3_13;
$L__BB3_14:
	st.shared.f32 	[_ZZ14softmax_1_cudaPfS_iE7max_val], %f300;
$L__BB3_15:
	setp.ne.s32 	%p11, %r1, 0;
	bar.sync 	0;
	@%p11 bra 	$L__BB3_29;
	mov.b32 	%r34, 0;
	st.shared.u32 	[_ZZ14softmax_1_cudaPfS_iE7sum_exp], %r34;
	setp.lt.s32 	%p12, %r29, 1;
	@%p12 bra 	$L__BB3_29;
	ld.shared.f32 	%f14, [_ZZ14softmax_1_cudaPfS_iE7max_val];
	and.b32  	%r18, %r29, 7;
	setp.lt.u32 	%p13, %r29, 8;
	mov.b32 	%r76, 0;
	mov.f32 	%f308, 0f00000000;
	@%p13 bra 	$L__BB3_20;
	and.b32  	%r76, %r29, 2147483640;
	neg.s32 	%r74, %r76;
	add.s64 	%rd30, %rd1, 16;
	mov.f32 	%f308, 0f00000000;
$L__BB3_19:
	.pragma "nounroll";
	ld.global.f32 	%f89, [%rd30+-16];
	sub.f32 	%f90, %f89, %f14;
	fma.rn.f32 	%f91, %f90, 0f3BBB989D, 0f3F000000;
	cvt.sat.f32.f32 	%f92, %f91;
	mov.f32 	%f93, 0f4B400001;
	mov.f32 	%f94, 0f437C0000;
	fma.rm.f32 	%f95, %f92, %f94, %f93;
	add.f32 	%f96, %f95, 0fCB40007F;
	neg.f32 	%f97, %f96;
	fma.rn.f32 	%f98, %f90, 0f3FB8AA3B, %f97;
	fma.rn.f32 	%f99, %f90, 0f32A57060, %f98;
	mov.b32 	%r36, %f95;
	shl.b32 	%r37, %r36, 23;
	mov.b32 	%f100, %r37;
	ex2.approx.ftz.f32 	%f101, %f99;
	fma.rn.f32 	%f102, %f101, %f100, %f308;
	ld.global.f32 	%f103, [%rd30+-12];
	sub.f32 	%f104, %f103, %f14;
	fma.rn.f32 	%f105, %f104, 0f3BBB989D, 0f3F000000;
	cvt.sat.f32.f32 	%f106, %f105;
	fma.rm.f32 	%f107, %f106, %f94, %f93;
	add.f32 	%f108, %f107, 0fCB40007F;
	neg.f32 	%f109, %f108;
	fma.rn.f32 	%f110, %f104, 0f3FB8AA3B, %f109;
	fma.rn.f32 	%f111, %f104, 0f32A57060, %f110;
	mov.b32 	%r38, %f107;
	shl.b32 	%r39, %r38, 23;
	mov.b32 	%f112, %r39;
	ex2.approx.ftz.f32 	%f113, %f111;
	fma.rn.f32 	%f114, %f113, %f112, %f102;
	ld.global.f32 	%f115, [%rd30+-8];
	sub.f32 	%f116, %f115, %f14;
	fma.rn.f32 	%f117, %f116, 0f3BBB989D, 0f3F000000;
	cvt.sat.f32.f32 	%f118, %f117;
	fma.rm.f32 	%f119, %f118, %f94, %f93;
	add.f32 	%f120, %f119, 0fCB40007F;
	neg.f32 	%f121, %f120;
	fma.rn.f32 	%f122, %f116, 0f3FB8AA3B, %f121;
	fma.rn.f32 	%f123, %f116, 0f32A57060, %f122;
	mov.b32 	%r40, %f119;
	shl.b32 	%r41, %r40, 23;
	mov.b32 	%f124, %r41;
	ex2.approx.ftz.f32 	%f125, %f123;
	fma.rn.f32 	%f126, %f125, %f124, %f114;
	ld.global.f32 	%f127, [%rd30+-4];
	sub.f32 	%f128, %f127, %f14;
	fma.rn.f32 	%f129, %f128, 0f3BBB989D, 0f3F000000;
	cvt.sat.f32.f32 	%f130, %f129;
	fma.rm.f32 	%f131, %f130, %f94, %f93;
	add.f32 	%f132, %f131, 0fCB40007F;
	neg.f32 	%f133, %f132;
	fma.rn.f32 	%f134, %f128, 0f3FB8AA3B, %f133;
	fma.rn.f32 	%f135, %f128, 0f32A57060, %f134;
	mov.b32 	%r42, %f131;
	shl.b32 	%r43, %r42, 23;
	mov.b32 	%f136, %r43;
	ex2.approx.ftz.f32 	%f137, %f135;
	fma.rn.f32 	%f138, %f137, %f136, %f126;
	ld.global.f32 	%f139, [%rd30];
	sub.f32 	%f140, %f139, %f14;
	fma.rn.f32 	%f141, %f140, 0f3BBB989D, 0f3F000000;
	cvt.sat.f32.f32 	%f142, %f141;
	fma.rm.f32 	%f143, %f142, %f94, %f93;
	add.f32 	%f144, %f143, 0fCB40007F;
	neg.f32 	%f145, %f144;
	fma.rn.f32 	%f146, %f140, 0f3FB8AA3B, %f145;
	fma.rn.f32 	%f147, %f140, 0f32A57060, %f146;
	mov.b32 	%r44, %f143;
	shl.b32 	%r45, %r44, 23;
	mov.b32 	%f148, %r45;
	ex2.approx.ftz.f32 	%f149, %f147;
	fma.rn.f32 	%f150, %f149, %f148, %f138;
	ld.global.f32 	%f151, [%rd30+4];
	sub.f32 	%f152, %f151, %f14;
	fma.rn.f32 	%f153, %f152, 0f3BBB989D, 0f3F000000;
	cvt.sat.f32.f32 	%f154, %f153;
	fma.rm.f32 	%f155, %f154, %f94, %f93;
	add.f32 	%f156, %f155, 0fCB40007F;
	neg.f32 	%f157, %f156;
	fma.rn.f32 	%f158, %f152, 0f3FB8AA3B, %f157;
	fma.rn.f32 	%f159, %f152, 0f32A57060, %f158;
	mov.b32 	%r46, %f155;
	shl.b32 	%r47, %r46, 23;
	mov.b32 	%f160, %r47;
	ex2.approx.ftz.f32 	%f161, %f159;
	fma.rn.f32 	%f162, %f161, %f160, %f150;
	ld.global.f32 	%f163, [%rd30+8];
	sub.f32 	%f164, %f163, %f14;
	fma.rn.f32 	%f165, %f164, 0f3BBB989D, 0f3F000000;
	cvt.sat.f32.f32 	%f166, %f165;
	fma.rm.f32 	%f167, %f166, %f94, %f93;
	add.f32 	%f168, %f167, 0fCB40007F;
	neg.f32 	%f169, %f168;
	fma.rn.f32 	%f170, %f164, 0f3FB8AA3B, %f169;
	fma.rn.f32 	%f171, %f164, 0f32A57060, %f170;
	mov.b32 	%r48, %f167;
	shl.b32 	%r49, %r48, 23;
	mov.b32 	%f172, %r49;
	ex2.approx.ftz.f32 	%f173, %f171;
	fma.rn.f32 	%f174, %f173, %f172, %f162;
	ld.global.f32 	%f175, [%rd30+12];
	sub.f32 	%f176, %f175, %f14;
	fma.rn.f32 	%f177, %f176, 0f3BBB989D, 0f3F000000;
	cvt.sat.f32.f32 	%f178, %f177;
	fma.rm.f32 	%f179, %f178, %f94, %f93;
	add.f32 	%f180, %f179, 0fCB40007F;
	neg.f32 	%f181, %f180;
	fma.rn.f32 	%f182, %f176, 0f3FB8AA3B, %f181;
	fma.rn.f32 	%f183, %f176, 0f32A57060, %f182;
	mov.b32 	%r50, %f179;
	shl.b32 	%r51, %r50, 23;
	mov.b32 	%f184, %r51;
	ex2.approx.ftz.f32 	%f185, %f183;
	fma.rn.f32 	%f308, %f185, %f184, %f174;
	add.s32 	%r74, %r74, 8;
	add.s64 	%rd30, %rd30, 32;
	setp.ne.s32 	%p14, %r74, 0;
	@%p14 bra 	$L__BB3_19;
$L__BB3_20:
	setp.eq.s32 	%p15, %r18, 0;
	@%p15 bra 	$L__BB3_28;
	and.b32  	%r24, %r29, 3;
	setp.lt.u32 	%p16, %r18, 4;
	@%p16 bra 	$L__BB3_23;
	mul.wide.u32 	%rd18, %r76, 4;
	add.s64 	%rd19, %rd1, %rd18;
	ld.global.f32 	%f187, [%rd19];
	sub.f32 	%f188, %f187, %f14;
	fma.rn.f32 	%f189, %f188, 0f3BBB989D, 0f3F000000;
	cvt.sat.f32.f32 	%f190, %f189;
	mov.f32 	%f191, 0f4B400001;
	mov.f32 	%f192, 0f437C0000;
	fma.rm.f32 	%f193, %f190, %f192, %f191;
	add.f32 	%f194, %f193, 0fCB40007F;
	neg.f32 	%f195, %f194;
	fma.rn.f32 	%f196, %f188, 0f3FB8AA3B, %f195;
	fma.rn.f32 	%f197, %f188, 0f32A57060, %f196;
	mov.b32 	%r52, %f193;
	shl.b32 	%r53, %r52, 23;
	mov.b32 	%f198, %r53;
	ex2.approx.ftz.f32 	%f199, %f197;
	fma.rn.f32 	%f200, %f199, %f198, %f308;
	ld.global.f32 	%f201, [%rd19+4];
	sub.f32 	%f202, %f201, %f14;
	fma.rn.f32 	%f203, %f202, 0f3BBB989D, 0f3F000000;
	cvt.sat.f32.f32 	%f204, %f203;
	fma.rm.f32 	%f205, %f204, %f192, %f191;
	add.f32 	%f206, %f205, 0fCB40007F;
	neg.f32 	%f207, %f206;
	fma.rn.f32 	%f208, %f202, 0f3FB8AA3B, %f207;
	fma.rn.f32 	%f209, %f202, 0f32A57060, %f208;
	mov.b32 	%r54, %f205;
	shl.b32 	%r55, %r54, 23;
	mov.b32 	%f210, %r55;
	ex2.approx.ftz.f32 	%f211, %f209;
	fma.rn.f32 	%f212, %f211, %f210, %f200;
	ld.global.f32 	%f213, [%rd19+8];
	sub.f32 	%f214, %f213, %f14;
	fma.rn.f32 	%f215, %f214, 0f3BBB989D, 0f3F000000;
	cvt.sat.f32.f32 	%f216, %f215;
	fma.rm.f32 	%f217, %f216, %f192, %f191;
	add.f32 	%f218, %f217, 0fCB40007F;
	neg.f32 	%f219, %f218;
	fma.rn.f32 	%f220, %f214, 0f3FB8AA3B, %f219;
	fma.rn.f32 	%f221, %f214, 0f32A57060, %f220;
	mov.b32 	%r56, %f217;
	shl.b32 	%r57, %r56, 23;
	mov.b32 	%f222, %r57;
	ex2.approx.ftz.f32 	%f223, %f221;
	fma.rn.f32 	%f224, %f223, %f222, %f212;
	ld.global.f32 	%f225, [%rd19+12];
	sub.f32 	%f226, %f225, %f14;
	fma.rn.f32 	%f227, %f226, 0f3BBB989D, 0f3F000000;
	cvt.sat.f32.f32 	%f228, %f227;
	fma.rm.f32 	%f229, %f228, %f192, %f191;
	add.f32 	%f230, %f229, 0fCB40007F;
	neg.f32 	%f231, %f230;
	fma.rn.f32 	%f232, %f226, 0f3FB8AA3B, %f231;
	fma.rn.f32 	%f233, %f226, 0f32A57060, %f232;
	mov.b32 	%r58, %f229;
	shl.b32 	%r59, %r58, 23;
	mov.b32 	%f234, %r59;
	ex2.approx.ftz.f32 	%f235, %f233;
	fma.rn.f32 	%f308, %f235, %f234, %f224;
	add.s32 	%r76, %r76, 4;
$L__BB3_23:
	setp.eq.s32 	%p17, %r24, 0;
	@%p17 bra 	$L__BB3_28;
	setp.eq.s32 	%p18, %r24, 1;
	@%p18 bra 	$L__BB3_26;
	mul.wide.u32 	%rd20, %r76, 4;
	add.s64 	%rd21, %rd1, %rd20;
	ld.global.f32 	%f237, [%rd21];
	sub.f32 	%f238, %f237, %f14;
	fma.rn.f32 	%f239, %f238, 0f3BBB989D, 0f3F000000;
	cvt.sat.f32.f32 	%f240, %f239;
	mov.f32 	%f241, 0f4B400001;
	mov.f32 	%f242, 0f437C0000;
	fma.rm.f32 	%f243, %f240, %f242, %f241;
	add.f32 	%f244, %f243, 0fCB40007F;
	neg.f32 	%f245, %f244;
	fma.rn.f32 	%f246, %f238, 0f3FB8AA3B, %f245;
	fma.rn.f32 	%f247, %f238, 0f32A57060, %f246;
	mov.b32 	%r60, %f243;
	shl.b32 	%r61, %r60, 23;
	mov.b32 	%f248, %r61;
	ex2.approx.ftz.f32 	%f249, %f247;
	fma.rn.f32 	%f250, %f249, %f248, %f308;
	ld.global.f32 	%f251, [%rd21+4];
	sub.f32 	%f252, %f251, %f14;
	fma.rn.f32 	%f253, %f252, 0f3BBB989D, 0f3F000000;
	cvt.sat.f32.f32 	%f254, %f253;
	fma.rm.f32 	%f255, %f254, %f242, %f241;
	add.f32 	%f256, %f255, 0fCB40007F;
	neg.f32 	%f257, %f256;
	fma.rn.f32 	%f258, %f252, 0f3FB8AA3B, %f257;
	fma.rn.f32 	%f259, %f252, 0f32A57060, %f258;
	mov.b32 	%r62, %f255;
	shl.b32 	%r63, %r62, 23;
	mov.b32 	%f260, %r63;
	ex2.approx.ftz.f32 	%f261, %f259;
	fma.rn.f32 	%f308, %f261, %f260, %f250;
	add.s32 	%r76, %r76, 2;
$L__BB3_26:
	and.b32  	%r64, %r29, 1;
	setp.eq.b32 	%p19, %r64, 1;
	not.pred 	%p20, %p19;
	@%p20 bra 	$L__BB3_28;
	mul.wide.u32 	%rd22, %r76, 4;
	add.s64 	%rd23, %rd1, %rd22;
	ld.global.f32 	%f262, [%rd23];
	sub.f32 	%f263, %f262, %f14;
	fma.rn.f32 	%f264, %f263, 0f3BBB989D, 0f3F000000;
	cvt.sat.f32.f32 	%f265, %f264;
	mov.f32 	%f266, 0f4B400001;
	mov.f32 	%f267, 0f437C0000;
	fma.rm.f32 	%f268, %f265, %f267, %f266;
	add.f32 	%f269, %f268, 0fCB40007F;
	neg.f32 	%f270, %f269;
	fma.rn.f32 	%f271, %f263, 0f3FB8AA3B, %f270;
	fma.rn.f32 	%f272, %f263, 0f32A57060, %f271;
	mov.b32 	%r65, %f268;
	shl.b32 	%r66, %r65, 23;
	mov.b32 	%f273, %r66;
	ex2.approx.ftz.f32 	%f274, %f272;
	fma.rn.f32 	%f308, %f274, %f273, %f308;
$L__BB3_28:
	st.shared.f32 	[_ZZ14softmax_1_cudaPfS_iE7sum_exp], %f308;
$L__BB3_29:
	bar.sync 	0;
	setp.ge.s32 	%p21, %r2, %r29;
	@%p21 bra 	$L__BB3_31;
	mul.wide.s32 	%rd24, %r2, 4;
	add.s64 	%rd25, %rd1, %rd24;
	ld.global.f32 	%f275, [%rd25];
	ld.shared.f32 	%f276, [_ZZ14softmax_1_cudaPfS_iE7max_val];
	sub.f32 	%f277, %f275, %f276;
	fma.rn.f32 	%f278, %f277, 0f3BBB989D, 0f3F000000;
	cvt.sat.f32.f32 	%f279, %f278;
	mov.f32 	%f280, 0f4B400001;
	mov.f32 	%f281, 0f437C0000;
	fma.rm.f32 	%f282, %f279, %f281, %f280;
	add.f32 	%f283, %f282, 0fCB40007F;
	neg.f32 	%f284, %f283;
	fma.rn.f32 	%f285, %f277, 0f3FB8AA3B, %f284;
	fma.rn.f32 	%f286, %f277, 0f32A57060, %f285;
	mov.b32 	%r67, %f282;
	shl.b32 	%r68, %r67, 23;
	mov.b32 	%f287, %r68;
	ex2.approx.ftz.f32 	%f288, %f286;
	mul.f32 	%f289, %f288, %f287;
	ld.shared.f32 	%f290, [_ZZ14softmax_1_cudaPfS_iE7sum_exp];
	div.rn.f32 	%f291, %f289, %f290;
	cvta.to.global.u64 	%rd26, %rd11;
	add.s64 	%rd27, %rd26, %rd24;
	st.global.f32 	[%rd27], %f291;
$L__BB3_31:
	ret;

}


// ===== COMPILED SASS (sm_100) =====

	.target	sm_100

	.elftype	@"ET_EXEC"


//--------------------- .note.nv.tkinfo           --------------------------
	.section	.note.nv.tkinfo,"",@"SHT_NOTE"
	.sectionflags	@"SHF_NOTE_NV_TKINFO"
	.tkinfo
        /*0018*/ 	.word	0x00000002
        /*0030*/ 	.string	""
        /*0030*/ 	.string	"ptxas"
        /*0030*/ 	.string	"Cuda compilation tools, release 13.0, V13.0.88"
        /*0030*/ 	.string	"Build cuda_13.0.r13.0/compiler.36424714_0"
        /*0030*/ 	.string	"-arch sm_100 -m 64 "



//--------------------- .note.nv.cuinfo           --------------------------
	.section	.note.nv.cuinfo,"",@"SHT_NOTE"
	.sectionflags	@"SHF_NOTE_NV_CUINFO"
        /*0018*/ 	.short	0x0002
        /*001a*/ 	.short	0x0064
        /*001c*/ 	.short	0x0082
	.zero		2


//--------------------- .nv.info                  --------------------------
	.section	.nv.info,"",@"SHT_CUDA_INFO"
	.align	4


	//----- nvinfo : EIATTR_REGCOUNT
	.align		4
        /*0000*/ 	.byte	0x04, 0x2f
        /*0002*/ 	.short	(.L_1 - .L_0)
	.align		4
.L_0:
        /*0004*/ 	.word	index@(_Z7mm_cudaPKfS0_Pfii)
        /*0008*/ 	.word	0x0000001e


	//----- nvinfo : EIATTR_FRAME_SIZE
	.align		4
.L_1:
        /*000c*/ 	.byte	0x04, 0x11
        /*000e*/ 	.short	(.L_3 - .L_2)
	.align		4
.L_2:
        /*0010*/ 	.word	index@(_Z7mm_cudaPKfS0_Pfii)
        /*0014*/ 	.word	0x00000000


	//----- nvinfo : EIATTR_REGCOUNT
	.align		4
.L_3:
        /*0018*/ 	.byte	0x04, 0x2f
        /*001a*/ 	.short	(.L_5 - .L_4)
	.align		4
.L_4:
        /*001c*/ 	.word	index@(_Z9Tanh_cudaPfPKfi)
        /*0020*/ 	.word	0x00000013


	//----- nvinfo : EIATTR_FRAME_SIZE
	.align		4
.L_5:
        /*0024*/ 	.byte	0x04, 0x11
        /*0026*/ 	.short	(.L_7 - .L_6)
	.align		4
.L_6:
        /*0028*/ 	.word	index@(_Z9Tanh_cudaPfPKfi)
        /*002c*/ 	.word	0x00000000


	//----- nvinfo : EIATTR_REGCOUNT
	.align		4
.L_7:
        /*0030*/ 	.byte	0x04, 0x2f
        /*0032*/ 	.short	(.L_9 - .L_8)
	.align		4
.L_8:
        /*0034*/ 	.word	index@(_Z10addmm_cudaPKfS0_S0_Pfii)
        /*0038*/ 	.word	0x0000001e


	//----- nvinfo : EIATTR_FRAME_SIZE
	.align		4
.L_9:
        /*003c*/ 	.byte	0x04, 0x11
        /*003e*/ 	.short	(.L_11 - .L_10)
	.align		4
.L_10:
        /*0040*/ 	.word	index@(_Z10addmm_cudaPKfS0_S0_Pfii)
        /*0044*/ 	.word	0x00000000


	//----- nvinfo : EIATTR_REGCOUNT
	.align		4
.L_11:
        /*0048*/ 	.byte	0x04, 0x2f
        /*004a*/ 	.short	(.L_13 - .L_12)
	.align		4
.L_12:
        /*004c*/ 	.word	index@(_Z14softmax_1_cudaPfS_i)
        /*0050*/ 	.word	0x0000001e


	//----- nvinfo : EIATTR_FRAME_SIZE
	.align		4
.L_13:
        /*0054*/ 	.byte	0x04, 0x11
        /*0056*/ 	.short	(.L_15 - .L_14)
	.align		4
.L_14:
        /*0058*/ 	.word	index@($__internal_0_$__cuda_sm3x_div_rn_noftz_f32_slowpath)
        /*005c*/ 	.word	0x00000000


	//----- nvinfo : EIATTR_FRAME_SIZE
	.align		4
.L_15:
        /*0060*/ 	.byte	0x04, 0x11
        /*0062*/ 	.short	(.L_17 - .L_16)
	.align		4
.L_16:
        /*0064*/ 	.word	index@(_Z14softmax_1_cudaPfS_i)
        /*0068*/ 	.word	0x00000000


	//----- nvinfo : EIATTR_MIN_STACK_SIZE
	.align		4
.L_17:
        /*006c*/ 	.byte	0x04, 0x12
        /*006e*/ 	.short	(.L_19 - .L_18)
	.align		4
.L_18:
        /*0070*/ 	.word	index@(_Z14softmax_1_cudaPfS_i)
        /*0074*/ 	.word	0x00000000


	//----- nvinfo : EIATTR_MIN_STACK_SIZE
	.align		4
.L_19:
        /*0078*/ 	.byte	0x04, 0x12
        /*007a*/ 	.short	(.L_21 - .L_20)
	.align		4
.L_20:
        /*007c*/ 	.word	index@(_Z10addmm_cudaPKfS0_S0_Pfii)
        /*0080*/ 	.word	0x00000000


	//----- nvinfo : EIATTR_MIN_STACK_SIZE
	.align		4
.L_21:
        /*0084*/ 	.byte	0x04, 0x12
        /*0086*/ 	.short	(.L_23 - .L_22)
	.align		4
.L_22:
        /*0088*/ 	.word	index@(_Z9Tanh_cudaPfPKfi)
        /*008c*/ 	.word	0x00000000


	//----- nvinfo : EIATTR_MIN_STACK_SIZE
	.align		4
.L_23:
        /*0090*/ 	.byte	0x04, 0x12
        /*0092*/ 	.short	(.L_25 - .L_24)
	.align		4
.L_24:
        /*0094*/ 	.word	index@(_Z7mm_cudaPKfS0_Pfii)
        /*0098*/ 	.word	0x00000000
.L_25:


//--------------------- .nv.compat                --------------------------
	.section	.nv.compat,"",@"SHT_CUDA_COMPAT_INFO"
	.align	4
        /*0000*/ 	.byte	0x02, 0x09, 0x00, 0x00, 0x02, 0x02, 0x01, 0x00, 0x02, 0x05, 0x05, 0x00, 0x03, 0x07, 0x01, 0x01
        /*0010*/ 	.byte	0x02, 0x03, 0x00, 0x00, 0x02, 0x06, 0x01, 0x00, 0x04, 0x0b, 0x08, 0x00, 0x01, 0x00, 0x00, 0x00
        /*0020*/ 	.byte	0x00, 0x00, 0x00, 0x00


//--------------------- .nv.info._Z14softmax_1_cudaPfS_i --------------------------
	.section	.nv.info._Z14softmax_1_cudaPfS_i,"",@"SHT_CUDA_INFO"
	.sectionflags	@""
	.align	4


	//----- nvinfo : EIATTR_CUDA_API_VERSION
	.align		4
        /*0000*/ 	.byte	0x04, 0x37
        /*0002*/ 	.short	(.L_27 - .L_26)
.L_26:
        /*0004*/ 	.word	0x00000082


	//----- nvinfo : EIATTR_KPARAM_INFO
	.align		4
.L_27:
        /*0008*/ 	.byte	0x04, 0x17
        /*000a*/ 	.short	(.L_29 - .L_28)
.L_28:
        /*000c*/ 	.word	0x00000000
        /*0010*/ 	.short	0x0002
        /*0012*/ 	.short	0x0010
        /*0014*/ 	.byte	0x00, 0xf0, 0x11, 0x00


	//----- nvinfo : EIATTR_KPARAM_INFO
	.align		4
.L_29:
        /*0018*/ 	.byte	0x04, 0x17
        /*001a*/ 	.short	(.L_31 - .L_30)
.L_30:
        /*001c*/ 	.word	0x00000000
        /*0020*/ 	.short	0x0001
        /*0022*/ 	.short	0x0008
        /*0024*/ 	.byte	0x00, 0xf5, 0x21, 0x00


	//----- nvinfo : EIATTR_KPARAM_INFO
	.align		4
.L_31:
        /*0028*/ 	.byte	0x04, 0x17
        /*002a*/ 	.short	(.L_33 - .L_32)
.L_32:
        /*002c*/ 	.word	0x00000000
        /*0030*/ 	.short	0x0000
        /*0032*/ 	.short	0x0000
        /*0034*/ 	.byte	0x00, 0xf5, 0x21, 0x00


	//----- nvinfo : EIATTR_SPARSE_MMA_MASK
	.align		4
.L_33:
        /*0038*/ 	.byte	0x03, 0x50
        /*003a*/ 	.short	0x0000


	//----- nvinfo : EIATTR_MAXREG_COUNT
	.align		4
        /*003c*/ 	.byte	0x03, 0x1b
        /*003e*/ 	.short	0x00ff


	//----- nvinfo : EIATTR_NUM_BARRIERS
	.align		4
        /*0040*/ 	.byte	0x02, 0x4c
        /*0042*/ 	.byte	0x01
	.zero		1


	//----- nvinfo : EIATTR_MERCURY_ISA_VERSION
	.align		4
        /*0044*/ 	.byte	0x03, 0x5f
        /*0046*/ 	.short	0x0101


	//----- nvinfo : EIATTR_VRC_CTA_INIT_COUNT
	.align		4
        /*0048*/ 	.byte	0x02, 0x4a
	.zero		1
	.zero		1


	//----- nvinfo : EIATTR_EXIT_INSTR_OFFSETS
	.align		4
        /*004c*/ 	.byte	0x04, 0x1c
        /*004e*/ 	.short	(.L_35 - .L_34)


	//   ....[0]....
.L_34:
        /*0050*/ 	.word	0x00001420


	//   ....[1]....
        /*0054*/ 	.word	0x00001650


	//----- nvinfo : EIATTR_CRS_STACK_SIZE
	.align		4
.L_35:
        /*0058*/ 	.byte	0x04, 0x1e
        /*005a*/ 	.short	(.L_37 - .L_36)
.L_36:
        /*005c*/ 	.word	0x00000000


	//----- nvinfo : EIATTR_CBANK_PARAM_SIZE
	.align		4
.L_37:
        /*0060*/ 	.byte	0x03, 0x19
        /*0062*/ 	.short	0x0014


	//----- nvinfo : EIATTR_PARAM_CBANK
	.align		4
        /*0064*/ 	.byte	0x04, 0x0a
        /*0066*/ 	.short	(.L_39 - .L_38)
	.align		4
.L_38:
        /*0068*/ 	.word	index@(.nv.constant0._Z14softmax_1_cudaPfS_i)
        /*006c*/ 	.short	0x0380
        /*006e*/ 	.short	0x0014


	//----- nvinfo : EIATTR_SW_WAR
	.align		4
.L_39:
        /*0070*/ 	.byte	0x04, 0x36
        /*0072*/ 	.short	(.L_41 - .L_40)
.L_40:
        /*0074*/ 	.word	0x00000008
.L_41:


//--------------------- .nv.info._Z10addmm_cudaPKfS0_S0_Pfii --------------------------
	.section	.nv.info._Z10addmm_cudaPKfS0_S0_Pfii,"",@"SHT_CUDA_INFO"
	.sectionflags	@""
	.align	4


	//----- nvinfo : EIATTR_CUDA_API_VERSION
	.align		4
        /*0000*/ 	.byte	0x04, 0x37
        /*0002*/ 	.short	(.L_43 - .L_42)
.L_42:
        /*0004*/ 	.word	0x00000082


	//----- nvinfo : EIATTR_KPARAM_INFO
	.align		4
.L_43:
        /*0008*/ 	.byte	0x04, 0x17
        /*000a*/ 	.short	(.L_45 - .L_44)
.L_44:
        /*000c*/ 	.word	0x00000000
        /*0010*/ 	.short	0x0005
        /*0012*/ 	.short	0x0024
        /*0014*/ 	.byte	0x00, 0xf0, 0x11, 0x00


	//----- nvinfo : EIATTR_KPARAM_INFO
	.align		4
.L_45:
        /*0018*/ 	.byte	0x04, 0x17
        /*001a*/ 	.short	(.L_47 - .L_46)
.L_46:
        /*001c*/ 	.word	0x00000000
        /*0020*/ 	.short	0x0004
        /*0022*/ 	.short	0x0020
        /*0024*/ 	.byte	0x00, 0xf0, 0x11, 0x00


	//----- nvinfo : EIATTR_KPARAM_INFO
	.align		4
.L_47:
        /*0028*/ 	.byte	0x04, 0x17
        /*002a*/ 	.short	(.L_49 - .L_48)
.L_48:
        /*002c*/ 	.word	0x00000000
        /*0030*/ 	.short	0x0003
        /*0032*/ 	.short	0x0018
        /*0034*/ 	.byte	0x00, 0xf5, 0x21, 0x00


	//----- nvinfo : EIATTR_KPARAM_INFO
	.align		4
.L_49:
        /*0038*/ 	.byte	0x04, 0x17
        /*003a*/ 	.short	(.L_51 - .L_50)
.L_50:
        /*003c*/ 	.word	0x00000000
        /*0040*/ 	.short	0x0002
        /*0042*/ 	.short	0x0010
        /*0044*/ 	.byte	0x00, 0xf5, 0x21, 0x00


	//----- nvinfo : EIATTR_KPARAM_INFO
	.align		4
.L_51:
        /*0048*/ 	.byte	0x04, 0x17
        /*004a*/ 	.short	(.L_53 - .L_52)
.L_52:
        /*004c*/ 	.word	0x00000000
        /*0050*/ 	.short	0x0001
        /*0052*/ 	.short	0x0008
        /*0054*/ 	.byte	0x00, 0xf5, 0x21, 0x00


	//----- nvinfo : EIATTR_KPARAM_INFO
	.align		4
.L_53:
        /*0058*/ 	.byte	0x04, 0x17
        /*005a*/ 	.short	(.L_55 - .L_54)
.L_54:
        /*005c*/ 	.word	0x00000000
        /*0060*/ 	.short	0x0000
        /*0062*/ 	.short	0x0000
        /*0064*/ 	.byte	0x00, 0xf5, 0x21, 0x00


	//----- nvinfo : EIATTR_SPARSE_MMA_MASK
	.align		4
.L_55:
        /*0068*/ 	.byte	0x03, 0x50
        /*006a*/ 	.short	0x0000


	//----- nvinfo : EIATTR_MAXREG_COUNT
	.align		4
        /*006c*/ 	.byte	0x03, 0x1b
        /*006e*/ 	.short	0x00ff


	//----- nvinfo : EIATTR_MERCURY_ISA_VERSION
	.align		4
        /*0070*/ 	.byte	0x03, 0x5f
        /*0072*/ 	.short	0x0101


	//----- nvinfo : EIATTR_VRC_CTA_INIT_COUNT
	.align		4
        /*0074*/ 	.byte	0x02, 0x4a
	.zero		1
	.zero		1


	//----- nvinfo : EIATTR_EXIT_INSTR_OFFSETS
	.align		4
        /*0078*/ 	.byte	0x04, 0x1c
        /*007a*/ 	.short	(.L_57 - .L_56)


	//   ....[0]....
.L_56:
        /*007c*/ 	.word	0x00000070


	//   ....[1]....
        /*0080*/ 	.word	0x00000a90


	//----- nvinfo : EIATTR_CBANK_PARAM_SIZE
	.align		4
.L_57:
        /*0084*/ 	.byte	0x03, 0x19
        /*0086*/ 	.short	0x0028


	//----- nvinfo : EIATTR_PARAM_CBANK
	.align		4
        /*0088*/ 	.byte	0x04, 0x0a
        /*008a*/ 	.short	(.L_59 - .L_58)
	.align		4
.L_58:
        /*008c*/ 	.word	index@(.nv.constant0._Z10addmm_cudaPKfS0_S0_Pfii)
        /*0090*/ 	.short	0x0380
        /*0092*/ 	.short	0x0028


	//----- nvinfo : EIATTR_SW_WAR
	.align		4
.L_59:
        /*0094*/ 	.byte	0x04, 0x36
        /*0096*/ 	.short	(.L_61 - .L_60)
.L_60:
        /*0098*/ 	.word	0x00000008
.L_61:


//--------------------- .nv.info._Z9Tanh_cudaPfPKfi --------------------------
	.section	.nv.info._Z9Tanh_cudaPfPKfi,"",@"SHT_CUDA_INFO"
	.sectionflags	@""
	.align	4


	//----- nvinfo : EIATTR_CUDA_API_VERSION
	.align		4
        /*0000*/ 	.byte	0x04, 0x37
        /*0002*/ 	.short	(.L_63 - .L_62)
.L_62:
        /*0004*/ 	.word	0x00000082


	//----- nvinfo : EIATTR_KPARAM_INFO
	.align		4
.L_63:
        /*0008*/ 	.byte	0x04, 0x17
        /*000a*/ 	.short	(.L_65 - .L_64)
.L_64:
        /*000c*/ 	.word	0x00000000
        /*0010*/ 	.short	0x0002
        /*0012*/ 	.short	0x0010
        /*0014*/ 	.byte	0x00, 0xf0, 0x11, 0x00


	//----- nvinfo : EIATTR_KPARAM_INFO
	.align		4
.L_65:
        /*0018*/ 	.byte	0x04, 0x17
        /*001a*/ 	.short	(.L_67 - .L_66)
.L_66:
        /*001c*/ 	.word	0x00000000
        /*0020*/ 	.short	0x0001
        /*0022*/ 	.short	0x0008
        /*0024*/ 	.byte	0x00, 0xf5, 0x21, 0x00


	//----- nvinfo : EIATTR_KPARAM_INFO
	.align		4
.L_67:
        /*0028*/ 	.byte	0x04, 0x17
        /*002a*/ 	.short	(.L_69 - .L_68)
.L_68:
        /*002c*/ 	.word	0x00000000
        /*0030*/ 	.short	0x0000
        /*0032*/ 	.short	0x0000
        /*0034*/ 	.byte	0x00, 0xf5, 0x21, 0x00


	//----- nvinfo : EIATTR_SPARSE_MMA_MASK
	.align		4
.L_69:
        /*0038*/ 	.byte	0x03, 0x50
        /*003a*/ 	.short	0x0000


	//----- nvinfo : EIATTR_MAXREG_COUNT
	.align		4
        /*003c*/ 	.byte	0x03, 0x1b
        /*003e*/ 	.short	0x00ff


	//----- nvinfo : EIATTR_NUM_BARRIERS
	.align		4
        /*0040*/ 	.byte	0x02, 0x4c
        /*0042*/ 	.byte	0x01
	.zero		1


	//----- nvinfo : EIATTR_MERCURY_ISA_VERSION
	.align		4
        /*0044*/ 	.byte	0x03, 0x5f
        /*0046*/ 	.short	0x0101


	//----- nvinfo : EIATTR_VRC_CTA_INIT_COUNT
	.align		4
        /*0048*/ 	.byte	0x02, 0x4a
	.zero		1
	.zero		1


	//----- nvinfo : EIATTR_EXIT_INSTR_OFFSETS
	.align		4
        /*004c*/ 	.byte	0x04, 0x1c
        /*004e*/ 	.short	(.L_71 - .L_70)


	//   ....[0]....
.L_70:
        /*0050*/ 	.word	0x00000140


	//   ....[1]....
        /*0054*/ 	.word	0x00000590


	//   ....[2]....
        /*0058*/ 	.word	0x00000ca0


	//----- nvinfo : EIATTR_CRS_STACK_SIZE
	.align		4
.L_71:
        /*005c*/ 	.byte	0x04, 0x1e
        /*005e*/ 	.short	(.L_73 - .L_72)
.L_72:
        /*0060*/ 	.word	0x00000000


	//----- nvinfo : EIATTR_CBANK_PARAM_SIZE
	.align		4
.L_73:
        /*0064*/ 	.byte	0x03, 0x19
        /*0066*/ 	.short	0x0014


	//----- nvinfo : EIATTR_PARAM_CBANK
	.align		4
        /*0068*/ 	.byte	0x04, 0x0a
        /*006a*/ 	.short	(.L_75 - .L_74)
	.align		4
.L_74:
        /*006c*/ 	.word	index@(.nv.constant0._Z9Tanh_cudaPfPKfi)
        /*0070*/ 	.short	0x0380
        /*0072*/ 	.short	0x0014


	//----- nvinfo : EIATTR_SW_WAR
	.align		4
.L_75:
        /*0074*/ 	.byte	0x04, 0x36
        /*0076*/ 	.short	(.L_77 - .L_76)
.L_76:
        /*0078*/ 	.word	0x00000008
.L_77:


//--------------------- .nv.info._Z7mm_cudaPKfS0_Pfii --------------------------
	.section	.nv.info._Z7mm_cudaPKfS0_Pfii,"",@"SHT_CUDA_INFO"
	.sectionflags	@""
	.align	4


	//----- nvinfo : EIATTR_CUDA_API_VERSION
	.align		4
        /*0000*/ 	.byte	0x04, 0x37
        /*0002*/ 	.short	(.L_79 - .L_78)
.L_78:
        /*0004*/ 	.word	0x00000082


	//----- nvinfo : EIATTR_KPARAM_INFO
	.align		4
.L_79:
        /*0008*/ 	.byte	0x04, 0x17
        /*000a*/ 	.short	(.L_81 - .L_80)
.L_80:
        /*000c*/ 	.word	0x00000000
        /*0010*/ 	.short	0x0004
        /*0012*/ 	.short	0x001c
        /*0014*/ 	.byte	0x00, 0xf0, 0x11, 0x00


	//----- nvinfo : EIATTR_KPARAM_INFO
	.align		4
.L_81:
        /*0018*/ 	.byte	0x04, 0x17
        /*001a*/ 	.short	(.L_83 - .L_82)
.L_82:
        /*001c*/ 	.word	0x00000000
        /*0020*/ 	.short	0x0003
        /*0022*/ 	.short	0x0018
        /*0024*/ 	.byte	0x00, 0xf0, 0x11, 0x00


	//----- nvinfo : EIATTR_KPARAM_INFO
	.align		4
.L_83:
        /*0028*/ 	.byte	0x04, 0x17
        /*002a*/ 	.short	(.L_85 - .L_84)
.L_84:
        /*002c*/ 	.word	0x00000000
        /*0030*/ 	.short	0x0002
        /*0032*/ 	.short	0x0010
        /*0034*/ 	.byte	0x00, 0xf5, 0x21, 0x00


	//----- nvinfo : EIATTR_KPARAM_INFO
	.align		4
.L_85:
        /*0038*/ 	.byte	0x04, 0x17
        /*003a*/ 	.short	(.L_87 - .L_86)
.L_86:
        /*003c*/ 	.word	0x00000000
        /*0040*/ 	.short	0x0001
        /*0042*/ 	.short	0x0008
        /*0044*/ 	.byte	0x00, 0xf5, 0x21, 0x00


	//----- nvinfo : EIATTR_KPARAM_INFO
	.align		4
.L_87:
        /*0048*/ 	.byte	0x04, 0x17
        /*004a*/ 	.short	(.L_89 - .L_88)
.L_88:
        /*004c*/ 	.word	0x00000000
        /*0050*/ 	.short	0x0000
        /*0052*/ 	.short	0x0000
        /*0054*/ 	.byte	0x00, 0xf5, 0x21, 0x00


	//----- nvinfo : EIATTR_SPARSE_MMA_MASK
	.align		4
.L_89:
        /*0058*/ 	.byte	0x03, 0x50
        /*005a*/ 	.short	0x0000


	//----- nvinfo : EIATTR_MAXREG_COUNT
	.align		4
        /*005c*/ 	.byte	0x03, 0x1b
        /*005e*/ 	.short	0x00ff


	//----- nvinfo : EIATTR_MERCURY_ISA_VERSION
	.align		4
        /*0060*/ 	.byte	0x03, 0x5f
        /*0062*/ 	.short	0x0101


	//----- nvinfo : EIATTR_VRC_CTA_INIT_COUNT
	.align		4
        /*0064*/ 	.byte	0x02, 0x4a
	.zero		1
	.zero		1


	//----- nvinfo : EIATTR_EXIT_INSTR_OFFSETS
	.align		4
        /*0068*/ 	.byte	0x04, 0x1c
        /*006a*/ 	.short	(.L_91 - .L_90)


	//   ....[0]....
.L_90:
        /*006c*/ 	.word	0x000000a0


	//   ....[1]....
        /*0070*/ 	.word	0x00000ac0


	//----- nvinfo : EIATTR_CBANK_PARAM_SIZE
	.align		4
.L_91:
        /*0074*/ 	.byte	0x03, 0x19
        /*0076*/ 	.short	0x0020


	//----- nvinfo : EIATTR_PARAM_CBANK
	.align		4
        /*0078*/ 	.byte	0x04, 0x0a
        /*007a*/ 	.short	(.L_93 - .L_92)
	.align		4
.L_92:
        /*007c*/ 	.word	index@(.nv.constant0._Z7mm_cudaPKfS0_Pfii)
        /*0080*/ 	.short	0x0380
        /*0082*/ 	.short	0x0020


	//----- nvinfo : EIATTR_SW_WAR
	.align		4
.L_93:
        /*0084*/ 	.byte	0x04, 0x36
        /*0086*/ 	.short	(.L_95 - .L_94)
.L_94:
        /*0088*/ 	.word	0x00000008
.L_95:


//--------------------- .nv.callgraph             --------------------------
	.section	.nv.callgraph,"",@"SHT_CUDA_CALLGRAPH"
	.align	4
	.sectionentsize	8
	.align		4
        /*0000*/ 	.word	0x00000000
	.align		4
        /*0004*/ 	.word	0xffffffff
	.align		4
        /*0008*/ 	.word	0x00000000
	.align		4
        /*000c*/ 	.word	0xfffffffe
	.align		4
        /*0010*/ 	.word	0x00000000
	.align		4
        /*0014*/ 	.word	0xfffffffd
	.align		4
        /*0018*/ 	.word	0x00000000
	.align		4
        /*001c*/ 	.word	0xfffffffc


//--------------------- .text._Z14softmax_1_cudaPfS_i --------------------------
	.section	.text._Z14softmax_1_cudaPfS_i,"ax",@progbits
	.align	128
        .global         _Z14softmax_1_cudaPfS_i
        .type           _Z14softmax_1_cudaPfS_i,@function
        .size           _Z14softmax_1_cudaPfS_i,(.L_x_48 - _Z14softmax_1_cudaPfS_i)
        .other          _Z14softmax_1_cudaPfS_i,@"STO_CUDA_ENTRY STV_DEFAULT"
_Z14softmax_1_cudaPfS_i:
.text._Z14softmax_1_cudaPfS_i:
[----:B------:R-:W-:Y:S01]  /*0000*/  LDC R1, c[0x0][0x37c] ;  /* 0x0000df00ff017b82 */ /* 0x000fe20000000800 */
[----:B------:R-:W0:Y:S07]  /*0010*/  S2R R4, SR_TID.X ;  /* 0x0000000000047919 */ /* 0x000e2e0000002100 */
[----:B------:R-:W1:Y:S01]  /*0020*/  S2UR UR4, SR_CTAID.X ;  /* 0x00000000000479c3 */ /* 0x000e620000002500 */
[----:B------:R-:W2:Y:S01]  /*0030*/  LDCU.64 UR12, c[0x0][0x358] ;  /* 0x00006b00ff0c77ac */ /* 0x000ea20008000a00 */
[----:B------:R-:W-:Y:S06]  /*0040*/  BSSY.RECONVERGENT B0, `(.L_x_0) ;  /* 0x0000068000007945 */ /* 0x000fec0003800200 */
[----:B------:R-:W1:Y:S01]  /*0050*/  LDC R3, c[0x0][0x360] ;  /* 0x0000d800ff037b82 */ /* 0x000e620000000800 */
[----:B0-----:R-:W-:Y:S01]  /*0060*/  ISETP.NE.AND P0, PT, R4, RZ, PT ;  /* 0x000000ff0400720c */ /* 0x001fe20003f05270 */
[----:B-1----:R-:W-:-:S12]  /*0070*/  IMAD R4, R3, UR4, R4 ;  /* 0x0000000403047c24 */ /* 0x002fd8000f8e0204 */
[----:B--2---:R-:W-:Y:S05]  /*0080*/  @P0 BRA `(.L_x_1) ;  /* 0x00000004008c0947 */ /* 0x004fea0003800000 */
[----:B------:R-:W0:Y:S01]  /*0090*/  S2UR UR5, SR_CgaCtaId ;  /* 0x00000000000579c3 */ /* 0x000e220000008800 */
[----:B------:R-:W-:Y:S01]  /*00a0*/  UMOV UR4, 0x400 ;  /* 0x0000040000047882 */ /* 0x000fe20000000000 */
[----:B------:R-:W1:Y:S01]  /*00b0*/  LDCU UR7, c[0x0][0x390] ;  /* 0x00007200ff0777ac */ /* 0x000e620008000800 */
[----:B------:R-:W-:Y:S01]  /*00c0*/  MOV R0, 0xff7fffff ;  /* 0xff7fffff00007802 */ /* 0x000fe20000000f00 */
[----:B-1----:R-:W-:Y:S02]  /*00d0*/  UISETP.GE.AND UP0, UPT, UR7, 0x1, UPT ;  /* 0x000000010700788c */ /* 0x002fe4000bf06270 */
[----:B0-----:R-:W-:-:S09]  /*00e0*/  ULEA UR4, UR5, UR4, 0x18 ;  /* 0x0000000405047291 */ /* 0x001fd2000f8ec0ff */
[----:B------:R0:W-:Y:S01]  /*00f0*/  STS [UR4], R0 ;  /* 0x00000000ff007988 */ /* 0x0001e20008000804 */
[----:B------:R-:W-:Y:S05]  /*0100*/  BRA.U !UP0, `(.L_x_1) ;  /* 0x00000005086c7547 */ /* 0x000fea000b800000 */
[----:B------:R-:W-:Y:S01]  /*0110*/  UISETP.GE.U32.AND UP1, UPT, UR7, 0x10, UPT ;  /* 0x000000100700788c */ /* 0x000fe2000bf26070 */
[----:B0-----:R-:W-:Y:S01]  /*0120*/  HFMA2 R0, -RZ, RZ, 0, 0 ;  /* 0x00000000ff007431 */ /* 0x001fe200000001ff */
[----:B------:R-:W-:Y:S01]  /*0130*/  ULOP3.LUT UR10, UR7, 0xf, URZ, 0xc0, !UPT ;  /* 0x0000000f070a7892 */ /* 0x000fe2000f8ec0ff */
[----:B------:R-:W-:-:S03]  /*0140*/  MOV R5, 0xff7fffff ;  /* 0xff7fffff00057802 */ /* 0x000fc60000000f00 */
[----:B------:R-:W-:-:S03]  /*0150*/  UISETP.NE.AND UP0, UPT, UR10, URZ, UPT ;  /* 0x000000ff0a00728c */ /* 0x000fc6000bf05270 */
[----:B------:R-:W-:Y:S08]  /*0160*/  BRA.U !UP1, `(.L_x_2) ;  /* 0x00000001099c7547 */ /* 0x000ff0000b800000 */
[----:B------:R-:W0:Y:S01]  /*0170*/  LDCU.64 UR8, c[0x0][0x380] ;  /* 0x00007000ff0877ac */ /* 0x000e220008000a00 */
[----:B------:R-:W-:Y:S01]  /*0180*/  MOV R5, 0xff7fffff ;  /* 0xff7fffff00057802 */ /* 0x000fe20000000f00 */
[----:B0-----:R-:W-:Y:S02]  /*0190*/  UIADD3 UR5, UP1, UPT, UR8, 0x20, URZ ;  /* 0x0000002008057890 */ /* 0x001fe4000ff3e0ff */
[----:B------:R-:W-:Y:S02]  /*01a0*/  ULOP3.LUT UR8, UR7, 0x7ffffff0, URZ, 0xc0, !UPT ;  /* 0x7ffffff007087892 */ /* 0x000fe4000f8ec0ff */
[----:B------:R-:W-:Y:S02]  /*01b0*/  UIADD3.X UR6, UPT, UPT, URZ, UR9, URZ, UP1, !UPT ;  /* 0x00000009ff067290 */ /* 0x000fe40008ffe4ff */
[----:B------:R-:W-:Y:S01]  /*01c0*/  MOV R9, UR5 ;  /* 0x0000000500097c02 */ /* 0x000fe20008000f00 */
[----:B------:R-:W-:Y:S02]  /*01d0*/  UIADD3 UR9, UPT, UPT, -UR8, URZ, URZ ;  /* 0x000000ff08097290 */ /* 0x000fe4000fffe1ff */
[----:B------:R-:W-:-:S02]  /*01e0*/  MOV R0, UR8 ;  /* 0x0000000800007c02 */ /* 0x000fc40008000f00 */
[----:B------:R-:W-:-:S08]  /*01f0*/  MOV R3, UR6 ;  /* 0x0000000600037c02 */ /* 0x000fd00008000f00 */
.L_x_3:
[----:B------:R-:W-:-:S05]  /*0200*/  MOV R2, R9 ;  /* 0x0000000900027202 */ /* 0x000fca0000000f00 */
[----:B------:R-:W2:Y:S04]  /*0210*/  LDG.E R8, desc[UR12][R2.64+-0x20] ;  /* 0xffffe00c02087981 */ /* 0x000ea8000c1e1900 */
[----:B------:R-:W2:Y:S04]  /*0220*/  LDG.E R9, desc[UR12][R2.64+-0x1c] ;  /* 0xffffe40c02097981 */ /* 0x000ea8000c1e1900 */
[----:B------:R-:W3:Y:S04]  /*0230*/  LDG.E R11, desc[UR12][R2.64+-0x18] ;  /* 0xffffe80c020b7981 */ /* 0x000ee8000c1e1900 */
[----:B------:R-:W3:Y:S04]  /*0240*/  LDG.E R10, desc[UR12][R2.64+-0x14] ;  /* 0xffffec0c020a7981 */ /* 0x000ee8000c1e1900 */
[----:B------:R-:W4:Y:S04]  /*0250*/  LDG.E R13, desc[UR12][R2.64+-0x10] ;  /* 0xfffff00c020d7981 */ /* 0x000f28000c1e1900 */
[----:B------:R-:W4:Y:S04]  /*0260*/  LDG.E R12, desc[UR12][R2.64+-0xc] ;  /* 0xfffff40c020c7981 */ /* 0x000f28000c1e1900 */
[----:B------:R-:W5:Y:S04]  /*0270*/  LDG.E R15, desc[UR12][R2.64+-0x8] ;  /* 0xfffff80c020f7981 */ /* 0x000f68000c1e1900 */
        /* <DEDUP_REMOVED lines=8> */
[----:B------:R0:W5:Y:S01]  /*0300*/  LDG.E R7, desc[UR12][R2.64+0x1c] ;  /* 0x00001c0c02077981 */ /* 0x000162000c1e1900 */
[----:B------:R-:W-:-:S04]  /*0310*/  UIADD3 UR9, UPT, UPT, UR9, 0x10, URZ ;  /* 0x0000001009097890 */ /* 0x000fc8000fffe0ff */
[----:B------:R-:W-:Y:S01]  /*0320*/  UISETP.NE.AND UP1, UPT, UR9, URZ, UPT ;  /* 0x000000ff0900728c */ /* 0x000fe2000bf25270 */
[----:B--2---:R-:W-:Y:S02]  /*0330*/  FMNMX3 R8, R5, R8, R9, !PT ;  /* 0x0000000805087276 */ /* 0x004fe40007800009 */
[----:B------:R-:W-:-:S04]  /*0340*/  IADD3 R9, P1, PT, R2, 0x40, RZ ;  /* 0x0000004002097810 */ /* 0x000fc80007f3e0ff */
[----:B0-----:R-:W-:Y:S02]  /*0350*/  IADD3.X R3, PT, PT, RZ, R3, RZ, P1, !PT ;  /* 0x00000003ff037210 */ /* 0x001fe40000ffe4ff */
[----:B---3--:R-:W-:-:S04]  /*0360*/  FMNMX3 R8, R8, R11, R10, !PT ;  /* 0x0000000b08087276 */ /* 0x008fc8000780000a */
[----:B----4-:R-:W-:-:S04]  /*0370*/  FMNMX3 R8, R8, R13, R12, !PT ;  /* 0x0000000d08087276 */ /* 0x010fc8000780000c */
[----:B-----5:R-:W-:-:S04]  /*0380*/  FMNMX3 R8, R8, R15, R14, !PT ;  /* 0x0000000f08087276 */ /* 0x020fc8000780000e */
[----:B------:R-:W-:-:S04]  /*0390*/  FMNMX3 R8, R8, R17, R16, !PT ;  /* 0x0000001108087276 */ /* 0x000fc80007800010 */
[----:B------:R-:W-:-:S04]  /*03a0*/  FMNMX3 R8, R8, R19, R18, !PT ;  /* 0x0000001308087276 */ /* 0x000fc80007800012 */
[----:B------:R-:W-:-:S04]  /*03b0*/  FMNMX3 R8, R8, R21, R20, !PT ;  /* 0x0000001508087276 */ /* 0x000fc80007800014 */
[----:B------:R-:W-:Y:S01]  /*03c0*/  FMNMX3 R5, R8, R6, R7, !PT ;  /* 0x0000000608057276 */ /* 0x000fe20007800007 */
[----:B------:R-:W-:Y:S06]  /*03d0*/  BRA.U UP1, `(.L_x_3) ;  /* 0xfffffffd01887547 */ /* 0x000fec000b83ffff */
.L_x_2:
[----:B------:R-:W-:Y:S05]  /*03e0*/  BRA.U !UP0, `(.L_x_4) ;  /* 0x0000000108b07547 */ /* 0x000fea000b800000 */
[----:B------:R-:W-:Y:S02]  /*03f0*/  UISETP.GE.U32.AND UP0, UPT, UR10, 0x8, UPT ;  /* 0x000000080a00788c */ /* 0x000fe4000bf06070 */
[----:B------:R-:W-:-:S04]  /*0400*/  ULOP3.LUT UR6, UR7, 0x7, URZ, 0xc0, !UPT ;  /* 0x0000000707067892 */ /* 0x000fc8000f8ec0ff */
[----:B------:R-:W-:-:S03]  /*0410*/  UISETP.NE.AND UP1, UPT, UR6, URZ, UPT ;  /* 0x000000ff0600728c */ /* 0x000fc6000bf25270 */
[----:B------:R-:W-:Y:S08]  /*0420*/  BRA.U !UP0, `(.L_x_5) ;  /* 0x00000001083c7547 */ /* 0x000ff0000b800000 */
[----:B------:R-:W0:Y:S02]  /*0430*/  LDC.64 R2, c[0x0][0x380] ;  /* 0x0000e000ff027b82 */ /* 0x000e240000000a00 */
[----:B0-----:R-:W-:-:S05]  /*0440*/  IMAD.WIDE.U32 R2, R0, 0x4, R2 ;  /* 0x0000000400027825 */ /* 0x001fca00078e0002 */
[----:B------:R-:W2:Y:S04]  /*0450*/  LDG.E R6, desc[UR12][R2.64] ;  /* 0x0000000c02067981 */ /* 0x000ea8000c1e1900 */
[----:B------:R-:W2:Y:S04]  /*0460*/  LDG.E R7, desc[UR12][R2.64+0x4] ;  /* 0x0000040c02077981 */ /* 0x000ea8000c1e1900 */
[----:B------:R-:W3:Y:S04]  /*0470*/  LDG.E R9, desc[UR12][R2.64+0x8] ;  /* 0x0000080c02097981 */ /* 0x000ee8000c1e1900 */
[----:B------:R-:W3:Y:S04]  /*0480*/  LDG.E R8, desc[UR12][R2.64+0xc] ;  /* 0x00000c0c02087981 */ /* 0x000ee8000c1e1900 */
[----:B------:R-:W4:Y:S04]  /*0490*/  LDG.E R11, desc[UR12][R2.64+0x10] ;  /* 0x0000100c020b7981 */ /* 0x000f28000c1e1900 */
[----:B------:R-:W4:Y:S04]  /*04a0*/  LDG.E R10, desc[UR12][R2.64+0x14] ;  /* 0x0000140c020a7981 */ /* 0x000f28000c1e1900 */
[----:B------:R-:W5:Y:S04]  /*04b0*/  LDG.E R13, desc[UR12][R2.64+0x18] ;  /* 0x0000180c020d7981 */ /* 0x000f68000c1e1900 */
[----:B------:R-:W5:Y:S01]  /*04c0*/  LDG.E R12, desc[UR12][R2.64+0x1c] ;  /* 0x00001c0c020c7981 */ /* 0x000f62000c1e1900 */
[----:B------:R-:W-:-:S02]  /*04d0*/  IADD3 R0, PT, PT, R0, 0x8, RZ ;  /* 0x0000000800007810 */ /* 0x000fc40007ffe0ff */
[----:B--2---:R-:W-:-:S04]  /*04e0*/  FMNMX3 R6, R5, R6, R7, !PT ;  /* 0x0000000605067276 */ /* 0x004fc80007800007 */
[----:B---3--:R-:W-:-:S04]  /*04f0*/  FMNMX3 R6, R6, R9, R8, !PT ;  /* 0x0000000906067276 */ /* 0x008fc80007800008 */
[----:B----4-:R-:W-:-:S04]  /*0500*/  FMNMX3 R6, R6, R11, R10, !PT ;  /* 0x0000000b06067276 */ /* 0x010fc8000780000a */
[----:B-----5:R-:W-:-:S07]  /*0510*/  FMNMX3 R5, R6, R13, R12, !PT ;  /* 0x0000000d06057276 */ /* 0x020fce000780000c */
.L_x_5:
        /* <DEDUP_REMOVED lines=10> */
[----:B------:R-:W3:Y:S01]  /*05c0*/  LDG.E R9, desc[UR12][R2.64+0xc] ;  /* 0x00000c0c02097981 */ /* 0x000ee2000c1e1900 */
[----:B------:R-:W-:-:S02]  /*05d0*/  IADD3 R0, PT, PT, R0, 0x4, RZ ;  /* 0x0000000400007810 */ /* 0x000fc40007ffe0ff */
[----:B--2---:R-:W-:-:S04]  /*05e0*/  FMNMX3 R5, R5, R6, R7, !PT ;  /* 0x0000000605057276 */ /* 0x004fc80007800007 */
[----:B---3--:R-:W-:-:S07]  /*05f0*/  FMNMX3 R5, R5, R8, R9, !PT ;  /* 0x0000000805057276 */ /* 0x008fce0007800009 */
.L_x_6:
[----:B------:R-:W-:Y:S05]  /*0600*/  BRA.U !UP1, `(.L_x_4) ;  /* 0x0000000109287547 */ /* 0x000fea000b800000 */
[----:B------:R-:W0:Y:S01]  /*0610*/  LDC.64 R2, c[0x0][0x380] ;  /* 0x0000e000ff027b82 */ /* 0x000e220000000a00 */
[----:B------:R-:W-:Y:S01]  /*0620*/  UIADD3 UR5, UPT, UPT, -UR5, URZ, URZ ;  /* 0x000000ff05057290 */ /* 0x000fe2000fffe1ff */
[----:B0-----:R-:W-:-:S11]  /*0630*/  IMAD.WIDE.U32 R2, R0, 0x4, R2 ;  /* 0x0000000400027825 */ /* 0x001fd600078e0002 */
.L_x_7:
[----:B------:R0:W2:Y:S01]  /*0640*/  LDG.E R0, desc[UR12][R2.64] ;  /* 0x0000000c02007981 */ /* 0x0000a2000c1e1900 */
[----:B------:R-:W-:-:S04]  /*0650*/  UIADD3 UR5, UPT, UPT, UR5, 0x1, URZ ;  /* 0x0000000105057890 */ /* 0x000fc8000fffe0ff */
[----:B------:R-:W-:Y:S01]  /*0660*/  UISETP.NE.AND UP0, UPT, UR5, URZ, UPT ;  /* 0x000000ff0500728c */ /* 0x000fe2000bf05270 */
[----:B0-----:R-:W-:-:S04]  /*0670*/  IADD3 R2, P1, PT, R2, 0x4, RZ ;  /* 0x0000000402027810 */ /* 0x001fc80007f3e0ff */
[----:B------:R-:W-:Y:S02]  /*0680*/  IADD3.X R3, PT, PT, RZ, R3, RZ, P1, !PT ;  /* 0x00000003ff037210 */ /* 0x000fe40000ffe4ff */
[----:B--2---:R-:W-:Y:S02]  /*0690*/  FMNMX R5, R0, R5, !PT ;  /* 0x0000000500057209 */ /* 0x004fe40007800000 */
[----:B------:R-:W-:Y:S05]  /*06a0*/  BRA.U UP0, `(.L_x_7) ;  /* 0xfffffffd00e47547 */ /* 0x000fea000b83ffff */
.L_x_4:
[----:B------:R1:W-:Y:S02]  /*06b0*/  STS [UR4], R5 ;  /* 0x00000005ff007988 */ /* 0x0003e40008000804 */
.L_x_1:
[----:B------:R-:W-:Y:S05]  /*06c0*/  BSYNC.RECONVERGENT B0 ;  /* 0x0000000000007941 */ /* 0x000fea0003800200 */
.L_x_0:
[----:B------:R-:W-:Y:S06]  /*06d0*/  BAR.SYNC.DEFER_BLOCKING 0x0 ;  /* 0x0000000000007b1d */ /* 0x000fec0000010000 */
[----:B------:R-:W-:Y:S04]  /*06e0*/  BSSY.RECONVERGENT B0, `(.L_x_8) ;  /* 0x00000d0000007945 */ /* 0x000fe80003800200 */
[----:B------:R-:W-:Y:S05]  /*06f0*/  @P0 BRA `(.L_x_9) ;  /* 0x0000000c00380947 */ /* 0x000fea0003800000 */
[----:B------:R-:W2:Y:S01]  /*0700*/  S2UR UR5, SR_CgaCtaId ;  /* 0x00000000000579c3 */ /* 0x000ea20000008800 */
[----:B------:R-:W-:Y:S01]  /*0710*/  UMOV UR4, 0x400 ;  /* 0x0000040000047882 */ /* 0x000fe20000000000 */
[----:B------:R-:W3:Y:S02]  /*0720*/  LDCU UR7, c[0x0][0x390] ;  /* 0x00007200ff0777ac */ /* 0x000ee40008000800 */
[----:B---3--:R-:W-:Y:S02]  /*0730*/  UISETP.GE.AND UP0, UPT, UR7, 0x1, UPT ;  /* 0x000000010700788c */ /* 0x008fe4000bf06270 */
[----:B--2---:R-:W-:-:S09]  /*0740*/  ULEA UR6, UR5, UR4, 0x18 ;  /* 0x0000000405067291 */ /* 0x004fd2000f8ec0ff */
[----:B------:R-:W-:Y:S01]  /*0750*/  STS [UR6+0x4], RZ ;  /* 0x000004ffff007988 */ /* 0x000fe20008000806 */
[----:B------:R-:W-:Y:S05]  /*0760*/  BRA.U !UP0, `(.L_x_9) ;  /* 0x0000000d081c7547 */ /* 0x000fea000b800000 */
[----:B0-----:R-:W0:Y:S01]  /*0770*/  LDS R0, [UR6] ;  /* 0x00000006ff007984 */ /* 0x001e220008000800 */
[----:B------:R-:W-:Y:S01]  /*0780*/  UISETP.GE.U32.AND UP1, UPT, UR7, 0x8, UPT ;  /* 0x000000080700788c */ /* 0x000fe2000bf26070 */
[----:B-1----:R-:W-:Y:S01]  /*0790*/  HFMA2 R5, -RZ, RZ, 0, 0 ;  /* 0x00000000ff057431 */ /* 0x002fe200000001ff */
[----:B------:R-:W-:Y:S01]  /*07a0*/  ULOP3.LUT UR10, UR7, 0x7, URZ, 0xc0, !UPT ;  /* 0x00000007070a7892 */ /* 0x000fe2000f8ec0ff */
[----:B------:R-:W-:-:S03]  /*07b0*/  MOV R10, RZ ;  /* 0x000000ff000a7202 */ /* 0x000fc60000000f00 */
[----:B------:R-:W-:-:S03]  /*07c0*/  UISETP.NE.AND UP0, UPT, UR10, URZ, UPT ;  /* 0x000000ff0a00728c */ /* 0x000fc6000bf05270 */
[----:B------:R-:W-:Y:S08]  /*07d0*/  BRA.U !UP1, `(.L_x_10) ;  /* 0x0000000509807547 */ /* 0x000ff0000b800000 */
[----:B------:R-:W1:Y:S01]  /*07e0*/  LDCU.64 UR4, c[0x0][0x380] ;  /* 0x00007000ff0477ac */ /* 0x000e620008000a00 */
[----:B------:R-:W-:Y:S01]  /*07f0*/  MOV R10, RZ ;  /* 0x000000ff000a7202 */ /* 0x000fe20000000f00 */
[----:B------:R-:W-:-:S04]  /*0800*/  ULOP3.LUT UR8, UR7, 0x7ffffff8, URZ, 0xc0, !UPT ;  /* 0x7ffffff807087892 */ /* 0x000fc8000f8ec0ff */
[----:B------:R-:W-:Y:S02]  /*0810*/  UIADD3 UR9, UPT, UPT, -UR8, URZ, URZ ;  /* 0x000000ff08097290 */ /* 0x000fe4000fffe1ff */
[----:B------:R-:W-:Y:S01]  /*0820*/  MOV R5, UR8 ;  /* 0x0000000800057c02 */ /* 0x000fe20008000f00 */
[----:B-1----:R-:W-:-:S04]  /*0830*/  UIADD3 UR4, UP1, UPT, UR4, 0x10, URZ ;  /* 0x0000001004047890 */ /* 0x002fc8000ff3e0ff */
[----:B------:R-:W-:Y:S02]  /*0840*/  UIADD3.X UR5, UPT, UPT, URZ, UR5, URZ, UP1, !UPT ;  /* 0x00000005ff057290 */ /* 0x000fe40008ffe4ff */
[----:B------:R-:W-:-:S04]  /*0850*/  MOV R2, UR4 ;  /* 0x0000000400027c02 */ /* 0x000fc80008000f00 */
[----:B------:R-:W-:-:S07]  /*0860*/  MOV R3, UR5 ;  /* 0x0000000500037c02 */ /* 0x000fce0008000f00 */
.L_x_11:
[----:B------:R-:W0:Y:S04]  /*0870*/  LDG.E R7, desc[UR12][R2.64+-0x10] ;  /* 0xfffff00c02077981 */ /* 0x000e28000c1e1900 */
[----:B------:R-:W2:Y:S04]  /*0880*/  LDG.E R13, desc[UR12][R2.64+-0xc] ;  /* 0xfffff40c020d7981 */ /* 0x000ea8000c1e1900 */
[----:B------:R-:W3:Y:S04]  /*0890*/  LDG.E R23, desc[UR12][R2.64+-0x8] ;  /* 0xfffff80c02177981 */ /* 0x000ee8000c1e1900 */
[----:B------:R-:W4:Y:S04]  /*08a0*/  LDG.E R25, desc[UR12][R2.64+-0x4] ;  /* 0xfffffc0c02197981 */ /* 0x000f28000c1e1900 */
[----:B------:R-:W5:Y:S04]  /*08b0*/  LDG.E R21, desc[UR12][R2.64] ;  /* 0x0000000c02157981 */ /* 0x000f68000c1e1900 */
[----:B------:R-:W5:Y:S04]  /*08c0*/  LDG.E R19, desc[UR12][R2.64+0x4] ;  /* 0x0000040c02137981 */ /* 0x000f68000c1e1900 */
[----:B------:R-:W5:Y:S04]  /*08d0*/  LDG.E R17, desc[UR12][R2.64+0x8] ;  /* 0x0000080c02117981 */ /* 0x000f68000c1e1900 */
[----:B------:R1:W5:Y:S01]  /*08e0*/  LDG.E R15, desc[UR12][R2.64+0xc] ;  /* 0x00000c0c020f7981 */ /* 0x000362000c1e1900 */
[----:B------:R-:W-:Y:S01]  /*08f0*/  HFMA2 R9, -RZ, RZ, 0.96630859375, -0.0022525787353515625 ;  /* 0x3bbb989dff097431 */ /* 0x000fe200000001ff */
[----:B------:R-:W-:Y:S01]  /*0900*/  MOV R11, 0x437c0000 ;  /* 0x437c0000000b7802 */ /* 0x000fe20000000f00 */
[----:B------:R-:W-:-:S04]  /*0910*/  UIADD3 UR9, UPT, UPT, UR9, 0x8, URZ ;  /* 0x0000000809097890 */ /* 0x000fc8000fffe0ff */
[----:B------:R-:W-:Y:S01]  /*0920*/  UISETP.NE.AND UP1, UPT, UR9, URZ, UPT ;  /* 0x000000ff0900728c */ /* 0x000fe2000bf25270 */
[----:B-1----:R-:W-:-:S04]  /*0930*/  IADD3 R2, P0, PT, R2, 0x20, RZ ;  /* 0x0000002002027810 */ /* 0x002fc80007f1e0ff */
[----:B------:R-:W-:Y:S01]  /*0940*/  IADD3.X R3, PT, PT, RZ, R3, RZ, P0, !PT ;  /* 0x00000003ff037210 */ /* 0x000fe200007fe4ff */
[----:B0-----:R-:W-:-:S04]  /*0950*/  FADD R8, R7, -R0 ;  /* 0x8000000007087221 */ /* 0x001fc80000000000 */
[----:B------:R-:W-:Y:S01]  /*0960*/  FFMA.SAT R6, R8, R9, 0.5 ;  /* 0x3f00000008067423 */ /* 0x000fe20000002009 */
[----:B--2---:R-:W-:-:S03]  /*0970*/  FADD R12, R13, -R0 ;  /* 0x800000000d0c7221 */ /* 0x004fc60000000000 */
[----:B------:R-:W-:Y:S01]  /*0980*/  FFMA.RM R6, R6, R11, 12582913 ;  /* 0x4b40000106067423 */ /* 0x000fe2000000400b */
[----:B------:R-:W-:Y:S01]  /*0990*/  FFMA.SAT R14, R12, R9, 0.5 ;  /* 0x3f0000000c0e7423 */ /* 0x000fe20000002009 */
[--C-:B---3--:R-:W-:Y:S02]  /*09a0*/  FADD R16, R23, -R0.reuse ;  /* 0x8000000017107221 */ /* 0x108fe40000000000 */
[----:B------:R-:W-:Y:S01]  /*09b0*/  FADD R13, R6, -12583039 ;  /* 0xcb40007f060d7421 */ /* 0x000fe20000000000 */
[----:B------:R-:W-:Y:S01]  /*09c0*/  FFMA.RM R7, R14, R11, 12582913 ;  /* 0x4b4000010e077423 */ /* 0x000fe2000000400b */
[-C--:B------:R-:W-:Y:S01]  /*09d0*/  FFMA.SAT R14, R16, R9.reuse, 0.5 ;  /* 0x3f000000100e7423 */ /* 0x080fe20000002009 */
[--C-:B----4-:R-:W-:Y:S01]  /*09e0*/  FADD R20, R25, -R0.reuse ;  /* 0x8000000019147221 */ /* 0x110fe20000000000 */
[----:B------:R-:W-:Y:S01]  /*09f0*/  FFMA R13, R8, 1.4426950216293334961, -R13 ;  /* 0x3fb8aa3b080d7823 */ /* 0x000fe2000000080d */
[----:B------:R-:W-:Y:S01]  /*0a00*/  FADD R23, R7, -12583039 ;  /* 0xcb40007f07177421 */ /* 0x000fe20000000000 */
[--C-:B-----5:R-:W-:Y:S01]  /*0a10*/  FADD R22, R21, -R0.reuse ;  /* 0x8000000015167221 */ /* 0x120fe20000000000 */
[----:B------:R-:W-:Y:S01]  /*0a20*/  FFMA.SAT R18, R20, R9, 0.5 ;  /* 0x3f00000014127423 */ /* 0x000fe20000002009 */
[----:B------:R-:W-:Y:S01]  /*0a30*/  FFMA R13, R8, 1.925963033500011079e-08, R13 ;  /* 0x32a57060080d7823 */ /* 0x000fe2000000000d */
[----:B------:R-:W-:Y:S01]  /*0a40*/  FFMA.RM R8, R14, R11, 12582913 ;  /* 0x4b4000010e087423 */ /* 0x000fe2000000400b */
[----:B------:R-:W-:Y:S01]  /*0a50*/  FFMA R23, R12, 1.4426950216293334961, -R23 ;  /* 0x3fb8aa3b0c177823 */ /* 0x000fe20000000817 */
[----:B------:R-:W-:Y:S01]  /*0a60*/  FFMA.SAT R26, R22, R9, 0.5 ;  /* 0x3f000000161a7423 */ /* 0x000fe20000002009 */
[----:B------:R-:W-:Y:S01]  /*0a70*/  FADD R24, R19, -R0 ;  /* 0x8000000013187221 */ /* 0x000fe20000000000 */
[----:B------:R-:W-:Y:S01]  /*0a80*/  FADD R25, R8, -12583039 ;  /* 0xcb40007f08197421 */ /* 0x000fe20000000000 */
[----:B------:R-:W-:Y:S01]  /*0a90*/  FFMA R14, R12, 1.925963033500011079e-08, R23 ;  /* 0x32a570600c0e7823 */ /* 0x000fe20000000017 */
[----:B------:R-:W-:Y:S01]  /*0aa0*/  FFMA.RM R12, R18, R11, 12582913 ;  /* 0x4b400001120c7423 */ /* 0x000fe2000000400b */
[----:B------:R-:W0:Y:S01]  /*0ab0*/  MUFU.EX2 R13, R13 ;  /* 0x0000000d000d7308 */ /* 0x000e220000000800 */
[----:B------:R-:W-:Y:S01]  /*0ac0*/  FFMA R25, R16, 1.4426950216293334961, -R25 ;  /* 0x3fb8aa3b10197823 */ /* 0x000fe20000000819 */
[----:B------:R-:W-:Y:S01]  /*0ad0*/  SHF.L.U32 R8, R8, 0x17, RZ ;  /* 0x0000001708087819 */ /* 0x000fe200000006ff */
[----:B------:R-:W-:-:S02]  /*0ae0*/  FADD R21, R12, -12583039 ;  /* 0xcb40007f0c157421 */ /* 0x000fc40000000000 */
[----:B------:R-:W-:Y:S01]  /*0af0*/  FFMA R18, R16, 1.925963033500011079e-08, R25 ;  /* 0x32a5706010127823 */ /* 0x000fe20000000019 */
[----:B------:R-:W-:Y:S01]  /*0b00*/  FFMA.RM R16, R26, R11, 12582913 ;  /* 0x4b4000011a107423 */ /* 0x000fe2000000400b */
[----:B------:R-:W-:Y:S01]  /*0b10*/  FFMA.SAT R26, R24, R9, 0.5 ;  /* 0x3f000000181a7423 */ /* 0x000fe20000002009 */
[----:B------:R-:W-:Y:S01]  /*0b20*/  FFMA R21, R20, 1.4426950216293334961, -R21 ;  /* 0x3fb8aa3b14157823 */ /* 0x000fe20000000815 */
[----:B------:R-:W1:Y:S01]  /*0b30*/  MUFU.EX2 R14, R14 ;  /* 0x0000000e000e7308 */ /* 0x000e620000000800 */
[----:B------:R-:W-:Y:S01]  /*0b40*/  FADD R25, R16, -12583039 ;  /* 0xcb40007f10197421 */ /* 0x000fe20000000000 */
[----:B------:R-:W-:Y:S01]  /*0b50*/  FFMA.RM R19, R26, R11, 12582913 ;  /* 0x4b4000011a137423 */ /* 0x000fe2000000400b */
[----:B------:R-:W-:Y:S01]  /*0b60*/  FFMA R23, R20, 1.925963033500011079e-08, R21 ;  /* 0x32a5706014177823 */ /* 0x000fe20000000015 */
[----:B------:R-:W-:Y:S01]  /*0b70*/  FADD R20, R17, -R0 ;  /* 0x8000000011147221 */ /* 0x000fe20000000000 */
[----:B------:R-:W-:Y:S01]  /*0b80*/  FFMA R25, R22, 1.4426950216293334961, -R25 ;  /* 0x3fb8aa3b16197823 */ /* 0x000fe20000000819 */
[----:B------:R-:W-:-:S02]  /*0b90*/  FADD R27, R19, -12583039 ;  /* 0xcb40007f131b7421 */ /* 0x000fc40000000000 */
[----:B------:R-:W-:Y:S01]  /*0ba0*/  FFMA.SAT R26, R20, R9, 0.5 ;  /* 0x3f000000141a7423 */ /* 0x000fe20000002009 */
[----:B------:R-:W-:Y:S01]  /*0bb0*/  FFMA R21, R22, 1.925963033500011079e-08, R25 ;  /* 0x32a5706016157823 */ /* 0x000fe20000000019 */
[----:B------:R-:W-:Y:S01]  /*0bc0*/  FFMA R27, R24, 1.4426950216293334961, -R27 ;  /* 0x3fb8aa3b181b7823 */ /* 0x000fe2000000081b */
[----:B------:R-:W-:Y:S01]  /*0bd0*/  FADD R22, R15, -R0 ;  /* 0x800000000f167221 */ /* 0x000fe20000000000 */
[----:B------:R-:W-:Y:S01]  /*0be0*/  FFMA.RM R15, R26, R11, 12582913 ;  /* 0x4b4000011a0f7423 */ /* 0x000fe2000000400b */
[----:B------:R-:W2:Y:S01]  /*0bf0*/  MUFU.EX2 R18, R18 ;  /* 0x0000001200127308 */ /* 0x000ea20000000800 */
[----:B------:R-:W-:Y:S01]  /*0c00*/  FFMA R27, R24, 1.925963033500011079e-08, R27 ;  /* 0x32a57060181b7823 */ /* 0x000fe2000000001b */
[----:B------:R-:W-:Y:S01]  /*0c10*/  FFMA.SAT R24, R22, R9, 0.5 ;  /* 0x3f00000016187423 */ /* 0x000fe20000002009 */
[----:B------:R-:W-:Y:S01]  /*0c20*/  FADD R25, R15, -12583039 ;  /* 0xcb40007f0f197421 */ /* 0x000fe20000000000 */
[----:B------:R-:W-:Y:S02]  /*0c30*/  SHF.L.U32 R9, R6, 0x17, RZ ;  /* 0x0000001706097819 */ /* 0x000fe400000006ff */
[----:B------:R-:W-:Y:S01]  /*0c40*/  FFMA.RM R11, R24, R11, 12582913 ;  /* 0x4b400001180b7423 */ /* 0x000fe2000000400b */
[----:B------:R-:W-:Y:S01]  /*0c50*/  SHF.L.U32 R24, R7, 0x17, RZ ;  /* 0x0000001707187819 */ /* 0x000fe200000006ff */
[----:B------:R-:W3:Y:S01]  /*0c60*/  MUFU.EX2 R17, R23 ;  /* 0x0000001700117308 */ /* 0x000ee20000000800 */
[C---:B------:R-:W-:Y:S01]  /*0c70*/  FFMA R25, R20.reuse, 1.4426950216293334961, -R25 ;  /* 0x3fb8aa3b14197823 */ /* 0x040fe20000000819 */
[----:B------:R-:W-:Y:S01]  /*0c80*/  FADD R7, R11, -12583039 ;  /* 0xcb40007f0b077421 */ /* 0x000fe20000000000 */
[----:B0-----:R-:W-:Y:S01]  /*0c90*/  FFMA R9, R9, R13, R10 ;  /* 0x0000000d09097223 */ /* 0x001fe2000000000a */
[----:B------:R-:W-:Y:S01]  /*0ca0*/  SHF.L.U32 R10, R19, 0x17, RZ ;  /* 0x00000017130a7819 */ /* 0x000fe200000006ff */
[----:B------:R-:W-:Y:S01]  /*0cb0*/  FFMA R25, R20, 1.925963033500011079e-08, R25 ;  /* 0x32a5706014197823 */ /* 0x000fe20000000019 */
[----:B------:R-:W-:Y:S01]  /*0cc0*/  FFMA R13, R22, 1.4426950216293334961, -R7 ;  /* 0x3fb8aa3b160d7823 */ /* 0x000fe20000000807 */
[----:B-1----:R-:W-:Y:S01]  /*0cd0*/  FFMA R9, R24, R14, R9 ;  /* 0x0000000e18097223 */ /* 0x002fe20000000009 */
[----:B------:R-:W0:Y:S01]  /*0ce0*/  MUFU.EX2 R21, R21 ;  /* 0x0000001500157308 */ /* 0x000e220000000800 */
[----:B------:R-:W-:Y:S01]  /*0cf0*/  SHF.L.U32 R7, R12, 0x17, RZ ;  /* 0x000000170c077819 */ /* 0x000fe200000006ff */
[----:B------:R-:W-:Y:S01]  /*0d00*/  FFMA R13, R22, 1.925963033500011079e-08, R13 ;  /* 0x32a57060160d7823 */ /* 0x000fe2000000000d */
[----:B--2---:R-:W-:Y:S01]  /*0d10*/  FFMA R8, R8, R18, R9 ;  /* 0x0000001208087223 */ /* 0x004fe20000000009 */
[----:B------:R-:W-:-:S02]  /*0d20*/  SHF.L.U32 R9, R16, 0x17, RZ ;  /* 0x0000001710097819 */ /* 0x000fc400000006ff */
[----:B------:R-:W-:Y:S02]  /*0d30*/  SHF.L.U32 R15, R15, 0x17, RZ ;  /* 0x000000170f0f7819 */ /* 0x000fe400000006ff */
[----:B------:R-:W1:Y:S01]  /*0d40*/  MUFU.EX2 R6, R27 ;  /* 0x0000001b00067308 */ /* 0x000e620000000800 */
[----:B---3--:R-:W-:Y:S01]  /*0d50*/  FFMA R8, R7, R17, R8 ;  /* 0x0000001107087223 */ /* 0x008fe20000000008 */
[----:B------:R-:W-:-:S06]  /*0d60*/  SHF.L.U32 R11, R11, 0x17, RZ ;  /* 0x000000170b0b7819 */ /* 0x000fcc00000006ff */
[----:B------:R-:W2:Y:S01]  /*0d70*/  MUFU.EX2 R25, R25 ;  /* 0x0000001900197308 */ /* 0x000ea20000000800 */
[----:B0-----:R-:W-:-:S07]  /*0d80*/  FFMA R9, R9, R21, R8 ;  /* 0x0000001509097223 */ /* 0x001fce0000000008 */
[----:B------:R-:W0:Y:S01]  /*0d90*/  MUFU.EX2 R13, R13 ;  /* 0x0000000d000d7308 */ /* 0x000e220000000800 */
[----:B-1----:R-:W-:-:S04]  /*0da0*/  FFMA R6, R10, R6, R9 ;  /* 0x000000060a067223 */ /* 0x002fc80000000009 */
[----:B--2---:R-:W-:-:S04]  /*0db0*/  FFMA R6, R15, R25, R6 ;  /* 0x000000190f067223 */ /* 0x004fc80000000006 */
[----:B0-----:R-:W-:Y:S01]  /*0dc0*/  FFMA R10, R11, R13, R6 ;  /* 0x0000000d0b0a7223 */ /* 0x001fe20000000006 */
[----:B------:R-:W-:Y:S06]  /*0dd0*/  BRA.U UP1, `(.L_x_11) ;  /* 0xfffffff901a47547 */ /* 0x000fec000b83ffff */
.L_x_10:
[----:B------:R-:W-:Y:S05]  /*0de0*/  BRA.U !UP0, `(.L_x_12) ;  /* 0x0000000508787547 */ /* 0x000fea000b800000 */
[----:B------:R-:W-:Y:S02]  /*0df0*/  UISETP.GE.U32.AND UP0, UPT, UR10, 0x4, UPT ;  /* 0x000000040a00788c */ /* 0x000fe4000bf06070 */
[----:B------:R-:W-:-:S04]  /*0e00*/  ULOP3.LUT UR5, UR7, 0x3, URZ, 0xc0, !UPT ;  /* 0x0000000307057892 */ /* 0x000fc8000f8ec0ff */
[----:B------:R-:W-:-:S03]  /*0e10*/  UISETP.NE.AND UP1, UPT, UR5, URZ, UPT ;  /* 0x000000ff0500728c */ /* 0x000fc6000bf25270 */
[----:B------:R-:W-:Y:S08]  /*0e20*/  BRA.U !UP0, `(.L_x_13) ;  /* 0x0000000108b47547 */ /* 0x000ff0000b800000 */
[----:B------:R-:W1:Y:S02]  /*0e30*/  LDC.64 R6, c[0x0][0x380] ;  /* 0x0000e000ff067b82 */ /* 0x000e640000000a00 */
[----:B-1----:R-:W-:-:S05]  /*0e40*/  IMAD.WIDE.U32 R6, R5, 0x4, R6 ;  /* 0x0000000405067825 */ /* 0x002fca00078e0006 */
[----:B------:R-:W0:Y:S04]  /*0e50*/  LDG.E R3, desc[UR12][R6.64] ;  /* 0x0000000c06037981 */ /* 0x000e28000c1e1900 */
[----:B------:R-:W2:Y:S04]  /*0e60*/  LDG.E R9, desc[UR12][R6.64+0x4] ;  /* 0x0000040c06097981 */ /* 0x000ea8000c1e1900 */
[----:B------:R-:W3:Y:S04]  /*0e70*/  LDG.E R13, desc[UR12][R6.64+0x8] ;  /* 0x0000080c060d7981 */ /* 0x000ee8000c1e1900 */
[----:B------:R1:W4:Y:S01]  /*0e80*/  LDG.E R15, desc[UR12][R6.64+0xc] ;  /* 0x00000c0c060f7981 */ /* 0x000322000c1e1900 */
[----:B------:R-:W-:Y:S01]  /*0e90*/  HFMA2 R14, -RZ, RZ, 0.96630859375, -0.0022525787353515625 ;  /* 0x3bbb989dff0e7431 */ /* 0x000fe200000001ff */
[----:B------:R-:W-:-:S02]  /*0ea0*/  MOV R16, 0x437c0000 ;  /* 0x437c000000107802 */ /* 0x000fc40000000f00 */
[----:B------:R-:W-:Y:S01]  /*0eb0*/  IADD3 R5, PT, PT, R5, 0x4, RZ ;  /* 0x0000000405057810 */ /* 0x000fe20007ffe0ff */
[--C-:B0-----:R-:W-:Y:S01]  /*0ec0*/  FADD R8, R3, -R0.reuse ;  /* 0x8000000003087221 */ /* 0x101fe20000000000 */
[----:B--2---:R-:W-:-:S03]  /*0ed0*/  FADD R11, R9, -R0 ;  /* 0x80000000090b7221 */ /* 0x004fc60000000000 */
[-C--:B------:R-:W-:Y:S01]  /*0ee0*/  FFMA.SAT R2, R8, R14.reuse, 0.5 ;  /* 0x3f00000008027423 */ /* 0x080fe2000000200e */
[----:B------:R-:W-:-:S03]  /*0ef0*/  FFMA.SAT R3, R11, R14, 0.5 ;  /* 0x3f0000000b037423 */ /* 0x000fc6000000200e */
[-C--:B------:R-:W-:Y:S01]  /*0f00*/  FFMA.RM R2, R2, R16.reuse, 12582913 ;  /* 0x4b40000102027423 */ /* 0x080fe20000004010 */
[--C-:B---3--:R-:W-:Y:S01]  /*0f10*/  FADD R13, R13, -R0.reuse ;  /* 0x800000000d0d7221 */ /* 0x108fe20000000000 */
[----:B------:R-:W-:Y:S02]  /*0f20*/  FFMA.RM R3, R3, R16, 12582913 ;  /* 0x4b40000103037423 */ /* 0x000fe40000004010 */
[----:B------:R-:W-:Y:S01]  /*0f30*/  FADD R9, R2, -12583039 ;  /* 0xcb40007f02097421 */ /* 0x000fe20000000000 */
[----:B-1----:R-:W-:Y:S01]  /*0f40*/  FFMA.SAT R6, R13, R14, 0.5 ;  /* 0x3f0000000d067423 */ /* 0x002fe2000000200e */
[----:B----4-:R-:W-:Y:S01]  /*0f50*/  FADD R15, R15, -R0 ;  /* 0x800000000f0f7221 */ /* 0x010fe20000000000 */
[----:B------:R-:W-:Y:S01]  /*0f60*/  FADD R12, R3, -12583039 ;  /* 0xcb40007f030c7421 */ /* 0x000fe20000000000 */
[----:B------:R-:W-:Y:S01]  /*0f70*/  FFMA R9, R8, 1.4426950216293334961, -R9 ;  /* 0x3fb8aa3b08097823 */ /* 0x000fe20000000809 */
[----:B------:R-:W-:Y:S01]  /*0f80*/  FFMA.RM R6, R6, R16, 12582913 ;  /* 0x4b40000106067423 */ /* 0x000fe20000004010 */
[----:B------:R-:W-:Y:S01]  /*0f90*/  FFMA.SAT R7, R15, R14, 0.5 ;  /* 0x3f0000000f077423 */ /* 0x000fe2000000200e */
[----:B------:R-:W-:Y:S01]  /*0fa0*/  FFMA R12, R11, 1.4426950216293334961, -R12 ;  /* 0x3fb8aa3b0b0c7823 */ /* 0x000fe2000000080c */
[----:B------:R-:W-:Y:S01]  /*0fb0*/  FFMA R9, R8, 1.925963033500011079e-08, R9 ;  /* 0x32a5706008097823 */ /* 0x000fe20000000009 */
[----:B------:R-:W-:-:S02]  /*0fc0*/  FADD R8, R6, -12583039 ;  /* 0xcb40007f06087421 */ /* 0x000fc40000000000 */
[----:B------:R-:W-:Y:S01]  /*0fd0*/  FFMA R12, R11, 1.925963033500011079e-08, R12 ;  /* 0x32a570600b0c7823 */ /* 0x000fe2000000000c */
[----:B------:R-:W-:Y:S01]  /*0fe0*/  FFMA.RM R11, R7, R16, 12582913 ;  /* 0x4b400001070b7423 */ /* 0x000fe20000004010 */
[----:B------:R-:W-:Y:S01]  /*0ff0*/  FFMA R8, R13, 1.4426950216293334961, -R8 ;  /* 0x3fb8aa3b0d087823 */ /* 0x000fe20000000808 */
[----:B------:R-:W0:Y:S01]  /*1000*/  MUFU.EX2 R9, R9 ;  /* 0x0000000900097308 */ /* 0x000e220000000800 */
[----:B------:R-:W-:Y:S01]  /*1010*/  SHF.L.U32 R7, R2, 0x17, RZ ;  /* 0x0000001702077819 */ /* 0x000fe200000006ff */
[----:B------:R-:W-:Y:S01]  /*1020*/  FADD R14, R11, -12583039 ;  /* 0xcb40007f0b0e7421 */ /* 0x000fe20000000000 */
[----:B------:R-:W-:Y:S01]  /*1030*/  FFMA R8, R13, 1.925963033500011079e-08, R8 ;  /* 0x32a570600d087823 */ /* 0x000fe20000000008 */
[----:B------:R-:W-:Y:S02]  /*1040*/  SHF.L.U32 R2, R3, 0x17, RZ ;  /* 0x0000001703027819 */ /* 0x000fe400000006ff */
[----:B------:R-:W-:Y:S01]  /*1050*/  FFMA R14, R15, 1.4426950216293334961, -R14 ;  /* 0x3fb8aa3b0f0e7823 */ /* 0x000fe2000000080e */
[----:B------:R-:W-:Y:S01]  /*1060*/  SHF.L.U32 R3, R6, 0x17, RZ ;  /* 0x0000001706037819 */ /* 0x000fe200000006ff */
[----:B------:R-:W1:Y:S01]  /*1070*/  MUFU.EX2 R12, R12 ;  /* 0x0000000c000c7308 */ /* 0x000e620000000800 */
[----:B------:R-:W-:Y:S01]  /*1080*/  SHF.L.U32 R11, R11, 0x17, RZ ;  /* 0x000000170b0b7819 */ /* 0x000fe200000006ff */
[----:B------:R-:W-:-:S06]  /*1090*/  FFMA R14, R15, 1.925963033500011079e-08, R14 ;  /* 0x32a570600f0e7823 */ /* 0x000fcc000000000e */
[----:B------:R-:W2:Y:S01]  /*10a0*/  MUFU.EX2 R8, R8 ;  /* 0x0000000800087308 */ /* 0x000ea20000000800 */
[----:B0-----:R-:W-:-:S07]  /*10b0*/  FFMA R7, R7, R9, R10 ;  /* 0x0000000907077223 */ /* 0x001fce000000000a */
[----:B------:R-:W0:Y:S01]  /*10c0*/  MUFU.EX2 R14, R14 ;  /* 0x0000000e000e7308 */ /* 0x000e220000000800 */
[----:B-1----:R-:W-:-:S04]  /*10d0*/  FFMA R2, R2, R12, R7 ;  /* 0x0000000c02027223 */ /* 0x002fc80000000007 */
[----:B--2---:R-:W-:-:S04]  /*10e0*/  FFMA R2, R3, R8, R2 ;  /* 0x0000000803027223 */ /* 0x004fc80000000002 */
[----:B0-----:R-:W-:-:S07]  /*10f0*/  FFMA R10, R11, R14, R2 ;  /* 0x0000000e0b0a7223 */ /* 0x001fce0000000002 */
.L_x_13:
[----:B------:R-:W-:Y:S05]  /*1100*/  BRA.U !UP1, `(.L_x_12) ;  /* 0x0000000109b07547 */ /* 0x000fea000b800000 */
[----:B------:R-:W-:Y:S02]  /*1110*/  UISETP.NE.AND UP0, UPT, UR5, 0x1, UPT ;  /* 0x000000010500788c */ /* 0x000fe4000bf05270 */
[----:B------:R-:W-:-:S04]  /*1120*/  ULOP3.LUT UR4, UR7, 0x1, URZ, 0xc0, !UPT ;  /* 0x0000000107047892 */ /* 0x000fc8000f8ec0ff */
[----:B------:R-:W-:-:S03]  /*1130*/  UISETP.NE.U32.AND UP1, UPT, UR4, 0x1, UPT ;  /* 0x000000010400788c */ /* 0x000fc6000bf25070 */
[----:B------:R-:W-:Y:S08]  /*1140*/  BRA.U !UP0, `(.L_x_14) ;  /* 0x0000000108647547 */ /* 0x000ff0000b800000 */
[----:B------:R-:W1:Y:S02]  /*1150*/  LDC.64 R2, c[0x0][0x380] ;  /* 0x0000e000ff027b82 */ /* 0x000e640000000a00 */
[----:B-1----:R-:W-:-:S05]  /*1160*/  IMAD.WIDE.U32 R2, R5, 0x4, R2 ;  /* 0x0000000405027825 */ /* 0x002fca00078e0002 */
[----:B------:R-:W0:Y:S04]  /*1170*/  LDG.E R7, desc[UR12][R2.64] ;  /* 0x0000000c02077981 */ /* 0x000e28000c1e1900 */
[----:B------:R-:W2:Y:S01]  /*1180*/  LDG.E R11, desc[UR12][R2.64+0x4] ;  /* 0x0000040c020b7981 */ /* 0x000ea2000c1e1900 */
[----:B------:R-:W-:Y:S01]  /*1190*/  HFMA2 R6, -RZ, RZ, 0.96630859375, -0.0022525787353515625 ;  /* 0x3bbb989dff067431 */ /* 0x000fe200000001ff */
[----:B------:R-:W-:Y:S02]  /*11a0*/  MOV R9, 0x437c0000 ;  /* 0x437c000000097802 */ /* 0x000fe40000000f00 */
[----:B------:R-:W-:Y:S01]  /*11b0*/  IADD3 R5, PT, PT, R5, 0x2, RZ ;  /* 0x0000000205057810 */ /* 0x000fe20007ffe0ff */
[----:B0-----:R-:W-:-:S04]  /*11c0*/  FADD R7, R7, -R0 ;  /* 0x8000000007077221 */ /* 0x001fc80000000000 */
[----:B------:R-:W-:Y:S01]  /*11d0*/  FFMA.SAT R8, R7, R6, 0.5 ;  /* 0x3f00000007087423 */ /* 0x000fe20000002006 */
[----:B--2---:R-:W-:-:S03]  /*11e0*/  FADD R11, R11, -R0 ;  /* 0x800000000b0b7221 */ /* 0x004fc60000000000 */
[----:B------:R-:W-:Y:S01]  /*11f0*/  FFMA.RM R8, R8, R9, 12582913 ;  /* 0x4b40000108087423 */ /* 0x000fe20000004009 */
[----:B------:R-:W-:-:S03]  /*1200*/  FFMA.SAT R12, R11, R6, 0.5 ;  /* 0x3f0000000b0c7423 */ /* 0x000fc60000002006 */
[----:B------:R-:W-:Y:S01]  /*1210*/  FADD R6, R8, -12583039 ;  /* 0xcb40007f08067421 */ /* 0x000fe20000000000 */
[----:B------:R-:W-:Y:S01]  /*1220*/  FFMA.RM R12, R12, R9, 12582913 ;  /* 0x4b4000010c0c7423 */ /* 0x000fe20000004009 */
[----:B------:R-:W-:Y:S02]  /*1230*/  SHF.L.U32 R3, R8, 0x17, RZ ;  /* 0x0000001708037819 */ /* 0x000fe400000006ff */
[C---:B------:R-:W-:Y:S01]  /*1240*/  FFMA R6, R7.reuse, 1.4426950216293334961, -R6 ;  /* 0x3fb8aa3b07067823 */ /* 0x040fe20000000806 */
[C---:B------:R-:W-:Y:S01]  /*1250*/  FADD R2, R12.reuse, -12583039 ;  /* 0xcb40007f0c027421 */ /* 0x040fe20000000000 */
[----:B------:R-:W-:Y:S02]  /*1260*/  SHF.L.U32 R12, R12, 0x17, RZ ;  /* 0x000000170c0c7819 */ /* 0x000fe400000006ff */
[----:B------:R-:W-:Y:S01]  /*1270*/  FFMA R6, R7, 1.925963033500011079e-08, R6 ;  /* 0x32a5706007067823 */ /* 0x000fe20000000006 */
[----:B------:R-:W-:-:S04]  /*1280*/  FFMA R2, R11, 1.4426950216293334961, -R2 ;  /* 0x3fb8aa3b0b027823 */ /* 0x000fc80000000802 */
[----:B------:R-:W-:Y:S01]  /*1290*/  FFMA R2, R11, 1.925963033500011079e-08, R2 ;  /* 0x32a570600b027823 */ /* 0x000fe20000000002 */
[----:B------:R-:W0:Y:S08]  /*12a0*/  MUFU.EX2 R6, R6 ;  /* 0x0000000600067308 */ /* 0x000e300000000800 */
[----:B------:R-:W1:Y:S01]  /*12b0*/  MUFU.EX2 R2, R2 ;  /* 0x0000000200027308 */ /* 0x000e620000000800 */
[----:B0-----:R-:W-:-:S04]  /*12c0*/  FFMA R3, R3, R6, R10 ;  /* 0x0000000603037223 */ /* 0x001fc8000000000a */
[----:B-1----:R-:W-:-:S07]  /*12d0*/  FFMA R10, R12, R2, R3 ;  /* 0x000000020c0a7223 */ /* 0x002fce0000000003 */
.L_x_14:
[----:B------:R-:W-:Y:S05]  /*12e0*/  BRA.U UP1, `(.L_x_12) ;  /* 0x0000000101387547 */ /* 0x000fea000b800000 */
[----:B------:R-:W1:Y:S02]  /*12f0*/  LDC.64 R2, c[0x0][0x380] ;  /* 0x0000e000ff027b82 */ /* 0x000e640000000a00 */
[----:B-1----:R-:W-:-:S06]  /*1300*/  IMAD.WIDE.U32 R2, R5, 0x4, R2 ;  /* 0x0000000405027825 */ /* 0x002fcc00078e0002 */
[----:B------:R-:W0:Y:S01]  /*1310*/  LDG.E R3, desc[UR12][R2.64] ;  /* 0x0000000c02037981 */ /* 0x000e22000c1e1900 */
[----:B------:R-:W-:Y:S01]  /*1320*/  HFMA2 R5, -RZ, RZ, 0.96630859375, -0.0022525787353515625 ;  /* 0x3bbb989dff057431 */ /* 0x000fe200000001ff */
[----:B------:R-:W-:Y:S01]  /*1330*/  MOV R6, 0x437c0000 ;  /* 0x437c000000067802 */ /* 0x000fe20000000f00 */
[----:B0-----:R-:W-:-:S04]  /*1340*/  FADD R0, R3, -R0 ;  /* 0x8000000003007221 */ /* 0x001fc80000000000 */
[----:B------:R-:W-:-:S04]  /*1350*/  FFMA.SAT R5, R0, R5, 0.5 ;  /* 0x3f00000000057423 */ /* 0x000fc80000002005 */
[----:B------:R-:W-:-:S04]  /*1360*/  FFMA.RM R5, R5, R6, 12582913 ;  /* 0x4b40000105057423 */ /* 0x000fc80000004006 */
[C---:B------:R-:W-:Y:S01]  /*1370*/  FADD R7, R5.reuse, -12583039 ;  /* 0xcb40007f05077421 */ /* 0x040fe20000000000 */
[----:B------:R-:W-:-:S03]  /*1380*/  SHF.L.U32 R5, R5, 0x17, RZ ;  /* 0x0000001705057819 */ /* 0x000fc600000006ff */
[----:B------:R-:W-:-:S04]  /*1390*/  FFMA R7, R0, 1.4426950216293334961, -R7 ;  /* 0x3fb8aa3b00077823 */ /* 0x000fc80000000807 */
[----:B------:R-:W-:-:S06]  /*13a0*/  FFMA R7, R0, 1.925963033500011079e-08, R7 ;  /* 0x32a5706000077823 */ /* 0x000fcc0000000007 */
[----:B------:R-:W0:Y:S02]  /*13b0*/  MUFU.EX2 R7, R7 ;  /* 0x0000000700077308 */ /* 0x000e240000000800 */
[----:B0-----:R-:W-:-:S07]  /*13c0*/  FFMA R10, R5, R7, R10 ;  /* 0x00000007050a7223 */ /* 0x001fce000000000a */
.L_x_12:
[----:B------:R2:W-:Y:S02]  /*13d0*/  STS [UR6+0x4], R10 ;  /* 0x0000040aff007988 */ /* 0x0005e40008000806 */
.L_x_9:
[----:B------:R-:W-:Y:S05]  /*13e0*/  BSYNC.RECONVERGENT B0 ;  /* 0x0000000000007941 */ /* 0x000fea0003800200 */
.L_x_8:
[----:B------:R-:W3:Y:S01]  /*13f0*/  LDCU UR4, c[0x0][0x390] ;  /* 0x00007200ff0477ac */ /* 0x000ee20008000800 */
[----:B------:R-:W-:Y:S01]  /*1400*/  BAR.SYNC.DEFER_BLOCKING 0x0 ;  /* 0x0000000000007b1d */ /* 0x000fe20000010000 */
[----:B---3--:R-:W-:-:S13]  /*1410*/  ISETP.GE.AND P0, PT, R4, UR4, PT ;  /* 0x0000000404007c0c */ /* 0x008fda000bf06270 */
[----:B------:R-:W-:Y:S05]  /*1420*/  @P0 EXIT ;  /* 0x000000000000094d */ /* 0x000fea0003800000 */
[----:B------:R-:W3:Y:S02]  /*1430*/  LDC.64 R6, c[0x0][0x380] ;  /* 0x0000e000ff067b82 */ /* 0x000ee40000000a00 */
[----:B---3--:R-:W-:-:S06]  /*1440*/  IMAD.WIDE R6, R4, 0x4, R6 ;  /* 0x0000000404067825 */ /* 0x008fcc00078e0206 */
[----:B------:R3:W4:Y:S01]  /*1450*/  LDG.E R7, desc[UR12][R6.64] ;  /* 0x0000000c06077981 */ /* 0x000722000c1e1900 */
[----:B------:R-:W5:Y:S01]  /*1460*/  S2UR UR5, SR_CgaCtaId ;  /* 0x00000000000579c3 */ /* 0x000f620000008800 */
[----:B------:R-:W-:Y:S01]  /*1470*/  UMOV UR4, 0x400 ;  /* 0x0000040000047882 */ /* 0x000fe20000000000 */
[----:B-1----:R-:W-:Y:S01]  /*1480*/  HFMA2 R5, -RZ, RZ, 0.96630859375, -0.0022525787353515625 ;  /* 0x3bbb989dff057431 */ /* 0x002fe200000001ff */
[----:B------:R-:W-:Y:S01]  /*1490*/  MOV R9, 0x437c0000 ;  /* 0x437c000000097802 */ /* 0x000fe20000000f00 */
[----:B------:R-:W-:Y:S01]  /*14a0*/  BSSY.RECONVERGENT B0, `(.L_x_15) ;  /* 0x0000017000007945 */ /* 0x000fe20003800200 */
[----:B-----5:R-:W-:-:S09]  /*14b0*/  ULEA UR4, UR5, UR4, 0x18 ;  /* 0x0000000405047291 */ /* 0x020fd2000f8ec0ff */
[----:B------:R-:W3:Y:S02]  /*14c0*/  LDS.64 R2, [UR4] ;  /* 0x00000004ff027984 */ /* 0x000ee40008000a00 */
[----:B---3--:R-:W1:Y:S01]  /*14d0*/  MUFU.RCP R6, R3 ;  /* 0x0000000300067308 */ /* 0x008e620000001000 */
[----:B----4-:R-:W-:Y:S01]  /*14e0*/  FADD R2, R7, -R2 ;  /* 0x8000000207027221 */ /* 0x010fe20000000000 */
[----:B-1----:R-:W-:-:S03]  /*14f0*/  FFMA R7, R6, -R3, 1 ;  /* 0x3f80000006077423 */ /* 0x002fc60000000803 */
[----:B0-----:R-:W-:Y:S01]  /*1500*/  FFMA.SAT R0, R2, R5, 0.5 ;  /* 0x3f00000002007423 */ /* 0x001fe20000002005 */
[----:B------:R-:W-:-:S03]  /*1510*/  FFMA R7, R6, R7, R6 ;  /* 0x0000000706077223 */ /* 0x000fc60000000006 */
[----:B------:R-:W-:-:S04]  /*1520*/  FFMA.RM R0, R0, R9, 12582913 ;  /* 0x4b40000100007423 */ /* 0x000fc80000004009 */
[C---:B------:R-:W-:Y:S01]  /*1530*/  FADD R5, R0.reuse, -12583039 ;  /* 0xcb40007f00057421 */ /* 0x040fe20000000000 */
[----:B------:R-:W-:-:S03]  /*1540*/  SHF.L.U32 R0, R0, 0x17, RZ ;  /* 0x0000001700007819 */ /* 0x000fc600000006ff */
[----:B------:R-:W-:-:S04]  /*1550*/  FFMA R5, R2, 1.4426950216293334961, -R5 ;  /* 0x3fb8aa3b02057823 */ /* 0x000fc80000000805 */
[----:B------:R-:W-:-:S06]  /*1560*/  FFMA R5, R2, 1.925963033500011079e-08, R5 ;  /* 0x32a5706002057823 */ /* 0x000fcc0000000005 */
[----:B------:R-:W0:Y:S02]  /*1570*/  MUFU.EX2 R5, R5 ;  /* 0x0000000500057308 */ /* 0x000e240000000800 */
[----:B0-----:R-:W-:-:S06]  /*1580*/  FMUL R0, R0, R5 ;  /* 0x0000000500007220 */ /* 0x001fcc0000400000 */
[----:B------:R-:W0:Y:S01]  /*1590*/  FCHK P0, R0, R3 ;  /* 0x0000000300007302 */ /* 0x000e220000000000 */
[----:B------:R-:W-:-:S04]  /*15a0*/  FFMA R2, R0, R7, RZ ;  /* 0x0000000700027223 */ /* 0x000fc800000000ff */
[----:B------:R-:W-:-:S04]  /*15b0*/  FFMA R6, R2, -R3, R0 ;  /* 0x8000000302067223 */ /* 0x000fc80000000000 */
[----:B------:R-:W-:Y:S01]  /*15c0*/  FFMA R7, R7, R6, R2 ;  /* 0x0000000607077223 */ /* 0x000fe20000000002 */
[----:B0-----:R-:W-:Y:S06]  /*15d0*/  @!P0 BRA `(.L_x_16) ;  /* 0x00000000000c8947 */ /* 0x001fec0003800000 */
[----:B------:R-:W-:-:S07]  /*15e0*/  MOV R2, 0x1600 ;  /* 0x0000160000027802 */ /* 0x000fce0000000f00 */
[----:B--2---:R-:W-:Y:S05]  /*15f0*/  CALL.REL.NOINC `($__internal_0_$__cuda_sm3x_div_rn_noftz_f32_slowpath) ;  /* 0x0000000000187944 */ /* 0x004fea0003c00000 */
[----:B------:R-:W-:-:S07]  /*1600*/  MOV R7, R0 ;  /* 0x0000000000077202 */ /* 0x000fce0000000f00 */
.L_x_16:
[----:B------:R-:W-:Y:S05]  /*1610*/  BSYNC.RECONVERGENT B0 ;  /* 0x0000000000007941 */ /* 0x000fea0003800200 */
.L_x_15:
[----:B------:R-:W0:Y:S02]  /*1620*/  LDC.64 R2, c[0x0][0x388] ;  /* 0x0000e200ff027b82 */ /* 0x000e240000000a00 */
[----:B0-----:R-:W-:-:S05]  /*1630*/  IMAD.WIDE R4, R4, 0x4, R2 ;  /* 0x0000000404047825 */ /* 0x001fca00078e0202 */
[----:B------:R-:W-:Y:S01]  /*1640*/  STG.E desc[UR12][R4.64], R7 ;  /* 0x0000000704007986 */ /* 0x000fe2000c10190c */
[----:B------:R-:W-:Y:S05]  /*1650*/  EXIT ;  /* 0x000000000000794d */ /* 0x000fea0003800000 */
        .weak           $__internal_0_$__cuda_sm3x_div_rn_noftz_f32_slowpath
        .type           $__internal_0_$__cuda_sm3x_div_rn_noftz_f32_slowpath,@function
        .size           $__internal_0_$__cuda_sm3x_div_rn_noftz_f32_slowpath,(.L_x_48 - $__internal_0_$__cuda_sm3x_div_rn_noftz_f32_slowpath)
$__internal_0_$__cuda_sm3x_div_rn_noftz_f32_slowpath:
[----:B------:R-:W-:Y:S01]  /*1660*/  SHF.R.U32.HI R6, RZ, 0x17, R3 ;  /* 0x00000017ff067819 */ /* 0x000fe20000011603 */
[----:B------:R-:W-:Y:S01]  /*1670*/  BSSY.RECONVERGENT B1, `(.L_x_17) ;  /* 0x0000064000017945 */ /* 0x000fe20003800200 */
[----:B------:R-:W-:Y:S02]  /*1680*/  SHF.R.U32.HI R5, RZ, 0x17, R0 ;  /* 0x00000017ff057819 */ /* 0x000fe40000011600 */
[----:B------:R-:W-:Y:S02]  /*1690*/  LOP3.LUT R6, R6, 0xff, RZ, 0xc0, !PT ;  /* 0x000000ff06067812 */ /* 0x000fe400078ec0ff */
[----:B------:R-:W-:Y:S02]  /*16a0*/  LOP3.LUT R5, R5, 0xff, RZ, 0xc0, !PT ;  /* 0x000000ff05057812 */ /* 0x000fe400078ec0ff */
[----:B------:R-:W-:Y:S02]  /*16b0*/  IADD3 R11, PT, PT, R6, -0x1, RZ ;  /* 0xffffffff060b7810 */ /* 0x000fe40007ffe0ff */
[----:B------:R-:W-:-:S02]  /*16c0*/  IADD3 R10, PT, PT, R5, -0x1, RZ ;  /* 0xffffffff050a7810 */ /* 0x000fc40007ffe0ff */
[----:B------:R-:W-:Y:S02]  /*16d0*/  ISETP.GT.U32.AND P0, PT, R11, 0xfd, PT ;  /* 0x000000fd0b00780c */ /* 0x000fe40003f04070 */
[----:B------:R-:W-:Y:S02]  /*16e0*/  MOV R7, R0 ;  /* 0x0000000000077202 */ /* 0x000fe40000000f00 */
[----:B------:R-:W-:Y:S02]  /*16f0*/  ISETP.GT.U32.OR P0, PT, R10, 0xfd, P0 ;  /* 0x000000fd0a00780c */ /* 0x000fe40000704470 */
[----:B------:R-:W-:-:S11]  /*1700*/  MOV R8, R3 ;  /* 0x0000000300087202 */ /* 0x000fd60000000f00 */
[----:B------:R-:W-:Y:S01]  /*1710*/  @!P0 MOV R9, RZ ;  /* 0x000000ff00098202 */ /* 0x000fe20000000f00 */
[----:B------:R-:W-:Y:S06]  /*1720*/  @!P0 BRA `(.L_x_18) ;  /* 0x00000000005c8947 */ /* 0x000fec0003800000 */
[----:B------:R-:W-:Y:S02]  /*1730*/  FSETP.GTU.FTZ.AND P0, PT, |R0|, +INF , PT ;  /* 0x7f8000000000780b */ /* 0x000fe40003f1c200 */
[----:B------:R-:W-:-:S04]  /*1740*/  FSETP.GTU.FTZ.AND P1, PT, |R3|, +INF , PT ;  /* 0x7f8000000300780b */ /* 0x000fc80003f3c200 */
[----:B------:R-:W-:-:S13]  /*1750*/  PLOP3.LUT P0, PT, P0, P1, PT, 0xf8, 0x8f ;  /* 0x00000000008f781c */ /* 0x000fda0000703f70 */
[----:B------:R-:W-:Y:S05]  /*1760*/  @P0 BRA `(.L_x_19) ;  /* 0x00000004004c0947 */ /* 0x000fea0003800000 */
[----:B------:R-:W-:-:S13]  /*1770*/  LOP3.LUT P0, RZ, R8, 0x7fffffff, R7, 0xc8, !PT ;  /* 0x7fffffff08ff7812 */ /* 0x000fda000780c807 */
[----:B------:R-:W-:Y:S05]  /*1780*/  @!P0 BRA `(.L_x_20) ;  /* 0x00000004003c8947 */ /* 0x000fea0003800000 */
[C---:B------:R-:W-:Y:S02]  /*1790*/  FSETP.NEU.FTZ.AND P2, PT, |R0|.reuse, +INF , PT ;  /* 0x7f8000000000780b */ /* 0x040fe40003f5d200 */
[----:B------:R-:W-:Y:S02]  /*17a0*/  FSETP.NEU.FTZ.AND P1, PT, |R3|, +INF , PT ;  /* 0x7f8000000300780b */ /* 0x000fe40003f3d200 */
[----:B------:R-:W-:-:S11]  /*17b0*/  FSETP.NEU.FTZ.AND P0, PT, |R0|, +INF , PT ;  /* 0x7f8000000000780b */ /* 0x000fd60003f1d200 */
[----:B------:R-:W-:Y:S05]  /*17c0*/  @!P1 BRA !P2, `(.L_x_20) ;  /* 0x00000004002c9947 */ /* 0x000fea0005000000 */
[----:B------:R-:W-:-:S04]  /*17d0*/  LOP3.LUT P2, RZ, R7, 0x7fffffff, RZ, 0xc0, !PT ;  /* 0x7fffffff07ff7812 */ /* 0x000fc8000784c0ff */
[----:B------:R-:W-:-:S13]  /*17e0*/  PLOP3.LUT P1, PT, P1, P2, PT, 0x2f, 0xf2 ;  /* 0x0000000000f2781c */ /* 0x000fda0000f24577 */
[----:B------:R-:W-:Y:S05]  /*17f0*/  @P1 BRA `(.L_x_21) ;  /* 0x0000000400181947 */ /* 0x000fea0003800000 */
[----:B------:R-:W-:-:S04]  /*1800*/  LOP3.LUT P1, RZ, R8, 0x7fffffff, RZ, 0xc0, !PT ;  /* 0x7fffffff08ff7812 */ /* 0x000fc8000782c0ff */
[----:B------:R-:W-:-:S13]  /*1810*/  PLOP3.LUT P0, PT, P0, P1, PT, 0x2f, 0xf2 ;  /* 0x0000000000f2781c */ /* 0x000fda0000702577 */
[----:B------:R-:W-:Y:S05]  /*1820*/  @P0 BRA `(.L_x_22) ;  /* 0x0000000400000947 */ /* 0x000fea0003800000 */
[----:B------:R-:W-:Y:S02]  /*1830*/  ISETP.GE.AND P0, PT, R10, RZ, PT ;  /* 0x000000ff0a00720c */ /* 0x000fe40003f06270 */
[----:B------:R-:W-:-:S11]  /*1840*/  ISETP.GE.AND P1, PT, R11, RZ, PT ;  /* 0x000000ff0b00720c */ /* 0x000fd60003f26270 */
[----:B------:R-:W-:Y:S01]  /*1850*/  @P0 MOV R9, RZ ;  /* 0x000000ff00090202 */ /* 0x000fe20000000f00 */
[----:B------:R-:W-:Y:S01]  /*1860*/  @!P0 FFMA R7, R0, 1.84467440737095516160e+19, RZ ;  /* 0x5f80000000078823 */ /* 0x000fe200000000ff */
[----:B------:R-:W-:Y:S01]  /*1870*/  @!P0 MOV R9, 0xffffffc0 ;  /* 0xffffffc000098802 */ /* 0x000fe20000000f00 */
[----:B------:R-:W-:-:S03]  /*1880*/  @!P1 FFMA R8, R3, 1.84467440737095516160e+19, RZ ;  /* 0x5f80000003089823 */ /* 0x000fc600000000ff */
[----:B------:R-:W-:-:S07]  /*1890*/  @!P1 IADD3 R9, PT, PT, R9, 0x40, RZ ;  /* 0x0000004009099810 */ /* 0x000fce0007ffe0ff */
.L_x_18:
[----:B------:R-:W-:Y:S01]  /*18a0*/  LEA R3, R6, 0xc0800000, 0x17 ;  /* 0xc080000006037811 */ /* 0x000fe200078eb8ff */
[----:B------:R-:W-:Y:S01]  /*18b0*/  BSSY.RECONVERGENT B2, `(.L_x_23) ;  /* 0x0000036000027945 */ /* 0x000fe20003800200 */
[----:B------:R-:W-:Y:S02]  /*18c0*/  IADD3 R5, PT, PT, R5, -0x7f, RZ ;  /* 0xffffff8105057810 */ /* 0x000fe40007ffe0ff */
[----:B------:R-:W-:Y:S02]  /*18d0*/  IADD3 R3, PT, PT, -R3, R8, RZ ;  /* 0x0000000803037210 */ /* 0x000fe40007ffe1ff */
[C---:B------:R-:W-:Y:S01]  /*18e0*/  IADD3 R6, PT, PT, R5.reuse, 0x7f, -R6 ;  /* 0x0000007f05067810 */ /* 0x040fe20007ffe806 */
[----:B------:R-:W-:Y:S01]  /*18f0*/  IMAD R0, R5, -0x800000, R7 ;  /* 0xff80000005007824 */ /* 0x000fe200078e0207 */
[----:B------:R-:W0:Y:S01]  /*1900*/  MUFU.RCP R8, R3 ;  /* 0x0000000300087308 */ /* 0x000e220000001000 */
[----:B------:R-:W-:Y:S01]  /*1910*/  FADD.FTZ R11, -R3, -RZ ;  /* 0x800000ff030b7221 */ /* 0x000fe20000010100 */
[----:B------:R-:W-:-:S03]  /*1920*/  IADD3 R6, PT, PT, R6, R9, RZ ;  /* 0x0000000906067210 */ /* 0x000fc60007ffe0ff */
[----:B0-----:R-:W-:-:S04]  /*1930*/  FFMA R13, R8, R11, 1 ;  /* 0x3f800000080d7423 */ /* 0x001fc8000000000b */
[----:B------:R-:W-:-:S04]  /*1940*/  FFMA R10, R8, R13, R8 ;  /* 0x0000000d080a7223 */ /* 0x000fc80000000008 */
[----:B------:R-:W-:-:S04]  /*1950*/  FFMA R7, R0, R10, RZ ;  /* 0x0000000a00077223 */ /* 0x000fc800000000ff */
[----:B------:R-:W-:-:S04]  /*1960*/  FFMA R8, R11, R7, R0 ;  /* 0x000000070b087223 */ /* 0x000fc80000000000 */
[----:B------:R-:W-:-:S04]  /*1970*/  FFMA R7, R10, R8, R7 ;  /* 0x000000080a077223 */ /* 0x000fc80000000007 */
[----:B------:R-:W-:-:S04]  /*1980*/  FFMA R8, R11, R7, R0 ;  /* 0x000000070b087223 */ /* 0x000fc80000000000 */
[----:B------:R-:W-:-:S05]  /*1990*/  FFMA R0, R10, R8, R7 ;  /* 0x000000080a007223 */ /* 0x000fca0000000007 */
[----:B------:R-:W-:-:S04]  /*19a0*/  SHF.R.U32.HI R3, RZ, 0x17, R0 ;  /* 0x00000017ff037819 */ /* 0x000fc80000011600 */
[----:B------:R-:W-:-:S04]  /*19b0*/  LOP3.LUT R3, R3, 0xff, RZ, 0xc0, !PT ;  /* 0x000000ff03037812 */ /* 0x000fc800078ec0ff */
[----:B------:R-:W-:-:S04]  /*19c0*/  IADD3 R9, PT, PT, R3, R6, RZ ;  /* 0x0000000603097210 */ /* 0x000fc80007ffe0ff */
[----:B------:R-:W-:-:S04]  /*19d0*/  IADD3 R3, PT, PT, R9, -0x1, RZ ;  /* 0xffffffff09037810 */ /* 0x000fc80007ffe0ff */
[----:B------:R-:W-:-:S13]  /*19e0*/  ISETP.GE.U32.AND P0, PT, R3, 0xfe, PT ;  /* 0x000000fe0300780c */ /* 0x000fda0003f06070 */
[----:B------:R-:W-:Y:S05]  /*19f0*/  @!P0 BRA `(.L_x_24) ;  /* 0x0000000000808947 */ /* 0x000fea0003800000 */
[----:B------:R-:W-:-:S13]  /*1a00*/  ISETP.GT.AND P0, PT, R9, 0xfe, PT ;  /* 0x000000fe0900780c */ /* 0x000fda0003f04270 */
[----:B------:R-:W-:Y:S05]  /*1a10*/  @P0 BRA `(.L_x_25) ;  /* 0x00000000006c0947 */ /* 0x000fea0003800000 */
[----:B------:R-:W-:-:S13]  /*1a20*/  ISETP.GE.AND P0, PT, R9, 0x1, PT ;  /* 0x000000010900780c */ /* 0x000fda0003f06270 */
[----:B------:R-:W-:Y:S05]  /*1a30*/  @P0 BRA `(.L_x_26) ;  /* 0x0000000000740947 */ /* 0x000fea0003800000 */
[----:B------:R-:W-:Y:S02]  /*1a40*/  ISETP.GE.AND P0, PT, R9, -0x18, PT ;  /* 0xffffffe80900780c */ /* 0x000fe40003f06270 */
[----:B------:R-:W-:-:S11]  /*1a50*/  LOP3.LUT R0, R0, 0x80000000, RZ, 0xc0, !PT ;  /* 0x8000000000007812 */ /* 0x000fd600078ec0ff */
[----:B------:R-:W-:Y:S05]  /*1a60*/  @!P0 BRA `(.L_x_26) ;  /* 0x0000000000688947 */ /* 0x000fea0003800000 */
[CCC-:B------:R-:W-:Y:S01]  /*1a70*/  FFMA.RZ R3, R10.reuse, R8.reuse, R7.reuse ;  /* 0x000000080a037223 */ /* 0x1c0fe2000000c007 */
[CCC-:B------:R-:W-:Y:S01]  /*1a80*/  FFMA.RM R6, R10.reuse, R8.reuse, R7.reuse ;  /* 0x000000080a067223 */ /* 0x1c0fe20000004007 */
[C---:B------:R-:W-:Y:S02]  /*1a90*/  ISETP.NE.AND P2, PT, R9.reuse, RZ, PT ;  /* 0x000000ff0900720c */ /* 0x040fe40003f45270 */
[----:B------:R-:W-:Y:S02]  /*1aa0*/  ISETP.NE.AND P1, PT, R9, RZ, PT ;  /* 0x000000ff0900720c */ /* 0x000fe40003f25270 */
[----:B------:R-:W-:Y:S01]  /*1ab0*/  LOP3.LUT R5, R3, 0x7fffff, RZ, 0xc0, !PT ;  /* 0x007fffff03057812 */ /* 0x000fe200078ec0ff */
[----:B------:R-:W-:Y:S01]  /*1ac0*/  FFMA.RP R3, R10, R8, R7 ;  /* 0x000000080a037223 */ /* 0x000fe20000008007 */
[----:B------:R-:W-:Y:S02]  /*1ad0*/  IADD3 R8, PT, PT, R9, 0x20, RZ ;  /* 0x0000002009087810 */ /* 0x000fe40007ffe0ff */
[----:B------:R-:W-:-:S02]  /*1ae0*/  LOP3.LUT R5, R5, 0x800000, RZ, 0xfc, !PT ;  /* 0x0080000005057812 */ /* 0x000fc400078efcff */
[----:B------:R-:W-:Y:S02]  /*1af0*/  IADD3 R7, PT, PT, -R9, RZ, RZ ;  /* 0x000000ff09077210 */ /* 0x000fe40007ffe1ff */
[----:B------:R-:W-:Y:S02]  /*1b00*/  SHF.L.U32 R8, R5, R8, RZ ;  /* 0x0000000805087219 */ /* 0x000fe400000006ff */
[----:B------:R-:W-:Y:S02]  /*1b10*/  FSETP.NEU.FTZ.AND P0, PT, R3, R6, PT ;  /* 0x000000060300720b */ /* 0x000fe40003f1d000 */
[----:B------:R-:W-:Y:S02]  /*1b20*/  SEL R6, R7, RZ, P2 ;  /* 0x000000ff07067207 */ /* 0x000fe40001000000 */
[----:B------:R-:W-:Y:S02]  /*1b30*/  ISETP.NE.AND P1, PT, R8, RZ, P1 ;  /* 0x000000ff0800720c */ /* 0x000fe40000f25270 */
[----:B------:R-:W-:-:S02]  /*1b40*/  SHF.R.U32.HI R6, RZ, R6, R5 ;  /* 0x00000006ff067219 */ /* 0x000fc40000011605 */
[----:B------:R-:W-:Y:S02]  /*1b50*/  PLOP3.LUT P0, PT, P0, P1, PT, 0xf8, 0x8f ;  /* 0x00000000008f781c */ /* 0x000fe40000703f70 */
[----:B------:R-:W-:Y:S02]  /*1b60*/  SHF.R.U32.HI R8, RZ, 0x1, R6 ;  /* 0x00000001ff087819 */ /* 0x000fe40000011606 */
[----:B------:R-:W-:-:S04]  /*1b70*/  SEL R3, RZ, 0x1, !P0 ;  /* 0x00000001ff037807 */ /* 0x000fc80004000000 */
[----:B------:R-:W-:-:S04]  /*1b80*/  LOP3.LUT R3, R3, 0x1, R8, 0xf8, !PT ;  /* 0x0000000103037812 */ /* 0x000fc800078ef808 */
[----:B------:R-:W-:-:S04]  /*1b90*/  LOP3.LUT R3, R3, R6, RZ, 0xc0, !PT ;  /* 0x0000000603037212 */ /* 0x000fc800078ec0ff */
[----:B------:R-:W-:-:S04]  /*1ba0*/  IADD3 R3, PT, PT, R8, R3, RZ ;  /* 0x0000000308037210 */ /* 0x000fc80007ffe0ff */
[----:B------:R-:W-:Y:S01]  /*1bb0*/  LOP3.LUT R0, R3, R0, RZ, 0xfc, !PT ;  /* 0x0000000003007212 */ /* 0x000fe200078efcff */
[----:B------:R-:W-:Y:S06]  /*1bc0*/  BRA `(.L_x_26) ;  /* 0x0000000000107947 */ /* 0x000fec0003800000 */
.L_x_25:
[----:B------:R-:W-:-:S04]  /*1bd0*/  LOP3.LUT R0, R0, 0x80000000, RZ, 0xc0, !PT ;  /* 0x8000000000007812 */ /* 0x000fc800078ec0ff */
[----:B------:R-:W-:Y:S01]  /*1be0*/  LOP3.LUT R0, R0, 0x7f800000, RZ, 0xfc, !PT ;  /* 0x7f80000000007812 */ /* 0x000fe200078efcff */
[----:B------:R-:W-:Y:S06]  /*1bf0*/  BRA `(.L_x_26) ;  /* 0x0000000000047947 */ /* 0x000fec0003800000 */
.L_x_24:
[----:B------:R-:W-:-:S07]  /*1c00*/  LEA R0, R6, R0, 0x17 ;  /* 0x0000000006007211 */ /* 0x000fce00078eb8ff */
.L_x_26:
[----:B------:R-:W-:Y:S05]  /*1c10*/  BSYNC.RECONVERGENT B2 ;  /* 0x0000000000027941 */ /* 0x000fea0003800200 */
.L_x_23:
[----:B------:R-:W-:Y:S05]  /*1c20*/  BRA `(.L_x_27) ;  /* 0x0000000000207947 */ /* 0x000fea0003800000 */
.L_x_22:
[----:B------:R-:W-:-:S04]  /*1c30*/  LOP3.LUT R0, R8, 0x80000000, R7, 0x48, !PT ;  /* 0x8000000008007812 */ /* 0x000fc800078e4807 */
[----:B------:R-:W-:Y:S01]  /*1c40*/  LOP3.LUT R0, R0, 0x7f800000, RZ, 0xfc, !PT ;  /* 0x7f80000000007812 */ /* 0x000fe200078efcff */
[----:B------:R-:W-:Y:S06]  /*1c50*/  BRA `(.L_x_27) ;  /* 0x0000000000147947 */ /* 0x000fec0003800000 */
.L_x_21:
[----:B------:R-:W-:Y:S01]  /*1c60*/  LOP3.LUT R0, R8, 0x80000000, R7, 0x48, !PT ;  /* 0x8000000008007812 */ /* 0x000fe200078e4807 */
[----:B------:R-:W-:Y:S06]  /*1c70*/  BRA `(.L_x_27) ;  /* 0x00000000000c7947 */ /* 0x000fec0003800000 */
.L_x_20:
[----:B------:R-:W0:Y:S01]  /*1c80*/  MUFU.RSQ R0, -QNAN ;  /* 0xffc0000000007908 */ /* 0x000e220000001400 */
[----:B------:R-:W-:Y:S05]  /*1c90*/  BRA `(.L_x_27) ;  /* 0x0000000000047947 */ /* 0x000fea0003800000 */
.L_x_19:
[----:B------:R-:W-:-:S07]  /*1ca0*/  FADD.FTZ R0, R0, R3 ;  /* 0x0000000300007221 */ /* 0x000fce0000010000 */
.L_x_27:
[----:B------:R-:W-:Y:S05]  /*1cb0*/  BSYNC.RECONVERGENT B1 ;  /* 0x0000000000017941 */ /* 0x000fea0003800200 */
.L_x_17:
[----:B------:R-:W-:-:S04]  /*1cc0*/  HFMA2 R3, -RZ, RZ, 0, 0 ;  /* 0x00000000ff037431 */ /* 0x000fc800000001ff */
[----:B0-----:R-:W-:Y:S05]  /*1cd0*/  RET.REL.NODEC R2 `(_Z14softmax_1_cudaPfS_i) ;  /* 0xffffffe002c87950 */ /* 0x001fea0003c3ffff */
.L_x_28:
[----:B------:R-:W-:-:S00]  /*1ce0*/  BRA `(.L_x_28) ;  /* 0xfffffffc00fc7947 */ /* 0x000fc0000383ffff */
[----:B------:R-:W-:-:S00]  /*1cf0*/  NOP ;  /* 0x0000000000007918 */ /* 0x000fc00000000000 */
        /* <DEDUP_REMOVED lines=8> */
.L_x_48:


//--------------------- .text._Z10addmm_cudaPKfS0_S0_Pfii --------------------------
	.section	.text._Z10addmm_cudaPKfS0_S0_Pfii,"ax",@progbits
	.align	128
        .global         _Z10addmm_cudaPKfS0_S0_Pfii
        .type           _Z10addmm_cudaPKfS0_S0_Pfii,@function
        .size           _Z10addmm_cudaPKfS0_S0_Pfii,(.L_x_50 - _Z10addmm_cudaPKfS0_S0_Pfii)
        .other          _Z10addmm_cudaPKfS0_S0_Pfii,@"STO_CUDA_ENTRY STV_DEFAULT"
_Z10addmm_cudaPKfS0_S0_Pfii:
.text._Z10addmm_cudaPKfS0_S0_Pfii:
[----:B------:R-:W-:Y:S01]  /*0000*/  LDC R1, c[0x0][0x37c] ;  /* 0x0000df00ff017b82 */ /* 0x000fe20000000800 */
[----:B------:R-:W0:Y:S07]  /*0010*/  S2R R3, SR_TID.X ;  /* 0x0000000000037919 */ /* 0x000e2e0000002100 */
[----:B------:R-:W0:Y:S01]  /*0020*/  S2UR UR4, SR_CTAID.X ;  /* 0x00000000000479c3 */ /* 0x000e220000002500 */
[----:B------:R-:W1:Y:S07]  /*0030*/  LDCU UR5, c[0x0][0x3a0] ;  /* 0x00007400ff0577ac */ /* 0x000e6e0008000800 */
[----:B------:R-:W0:Y:S02]  /*0040*/  LDC R0, c[0x0][0x360] ;  /* 0x0000d800ff007b82 */ /* 0x000e240000000800 */
[----:B0-----:R-:W-:-:S05]  /*0050*/  IMAD R0, R0, UR4, R3 ;  /* 0x0000000400007c24 */ /* 0x001fca000f8e0203 */
[----:B-1----:R-:W-:-:S13]  /*0060*/  ISETP.GE.AND P0, PT, R0, UR5, PT ;  /* 0x0000000500007c0c */ /* 0x002fda000bf06270 */
[----:B------:R-:W-:Y:S05]  /*0070*/  @P0 EXIT ;  /* 0x000000000000094d */ /* 0x000fea0003800000 */
[----:B------:R-:W0:Y:S01]  /*0080*/  LDC.64 R2, c[0x0][0x390] ;  /* 0x0000e400ff027b82 */ /* 0x000e220000000a00 */
[----:B------:R-:W1:Y:S01]  /*0090*/  LDCU.64 UR16, c[0x0][0x358] ;  /* 0x00006b00ff1077ac */ /* 0x000e620008000a00 */
[----:B------:R-:W2:Y:S01]  /*00a0*/  LDCU UR8, c[0x0][0x3a4] ;  /* 0x00007480ff0877ac */ /* 0x000ea20008000800 */
[----:B0-----:R-:W-:-:S05]  /*00b0*/  IMAD.WIDE R2, R0, 0x4, R2 ;  /* 0x0000000400027825 */ /* 0x001fca00078e0202 */
[----:B-1----:R0:W5:Y:S01]  /*00c0*/  LDG.E R15, desc[UR16][R2.64] ;  /* 0x00000010020f7981 */ /* 0x002162000c1e1900 */
[----:B--2---:R-:W-:-:S09]  /*00d0*/  UISETP.GE.AND UP0, UPT, UR8, 0x1, UPT ;  /* 0x000000010800788c */ /* 0x004fd2000bf06270 */
[----:B0-----:R-:W-:Y:S05]  /*00e0*/  BRA.U !UP0, `(.L_x_29) ;  /* 0x00000009085c7547 */ /* 0x001fea000b800000 */
[----:B------:R-:W-:Y:S01]  /*00f0*/  UISETP.GE.U32.AND UP1, UPT, UR8, 0x10, UPT ;  /* 0x000000100800788c */ /* 0x000fe2000bf26070 */
[----:B------:R-:W-:Y:S01]  /*0100*/  HFMA2 R8, -RZ, RZ, 0, 0 ;  /* 0x00000000ff087431 */ /* 0x000fe200000001ff */
[----:B------:R-:W-:Y:S02]  /*0110*/  ULOP3.LUT UR9, UR8, 0xf, URZ, 0xc0, !UPT ;  /* 0x0000000f08097892 */ /* 0x000fe4000f8ec0ff */
[----:B------:R-:W-:Y:S02]  /*0120*/  IMAD R7, R0, UR8, RZ ;  /* 0x0000000800077c24 */ /* 0x000fe4000f8e02ff */
[----:B------:R-:W-:-:S03]  /*0130*/  UISETP.NE.AND UP0, UPT, UR9, URZ, UPT ;  /* 0x000000ff0900728c */ /* 0x000fc6000bf05270 */
[----:B------:R-:W-:Y:S08]  /*0140*/  BRA.U !UP1, `(.L_x_30) ;  /* 0x0000000509107547 */ /* 0x000ff0000b800000 */
[----:B------:R-:W0:Y:S01]  /*0150*/  LDCU.128 UR12, c[0x0][0x380] ;  /* 0x00007000ff0c77ac */ /* 0x000e220008000c00 */
[----:B------:R-:W-:Y:S01]  /*0160*/  MOV R6, R7 ;  /* 0x0000000700067202 */ /* 0x000fe20000000f00 */
[----:B------:R-:W-:-:S04]  /*0170*/  ULOP3.LUT UR10, UR8, 0x7ffffff0, URZ, 0xc0, !UPT ;  /* 0x7ffffff0080a7892 */ /* 0x000fc8000f8ec0ff */
[----:B------:R-:W-:Y:S02]  /*0180*/  UIADD3 UR11, UPT, UPT, -UR10, URZ, URZ ;  /* 0x000000ff0a0b7290 */ /* 0x000fe4000fffe1ff */
[----:B------:R-:W-:Y:S01]  /*0190*/  MOV R8, UR10 ;  /* 0x0000000a00087c02 */ /* 0x000fe20008000f00 */
[----:B0-----:R-:W-:Y:S02]  /*01a0*/  UIADD3 UR4, UP2, UPT, UR14, 0x20, URZ ;  /* 0x000000200e047890 */ /* 0x001fe4000ff5e0ff */
[----:B------:R-:W-:Y:S02]  /*01b0*/  UIADD3 UR6, UP1, UPT, UR12, 0x20, URZ ;  /* 0x000000200c067890 */ /* 0x000fe4000ff3e0ff */
[----:B------:R-:W-:Y:S02]  /*01c0*/  UIADD3.X UR5, UPT, UPT, URZ, UR15, URZ, UP2, !UPT ;  /* 0x0000000fff057290 */ /* 0x000fe400097fe4ff */
[----:B------:R-:W-:Y:S01]  /*01d0*/  MOV R2, UR4 ;  /* 0x0000000400027c02 */ /* 0x000fe20008000f00 */
[----:B------:R-:W-:-:S03]  /*01e0*/  UIADD3.X UR7, UPT, UPT, URZ, UR13, URZ, UP1, !UPT ;  /* 0x0000000dff077290 */ /* 0x000fc60008ffe4ff */
[----:B------:R-:W-:-:S09]  /*01f0*/  MOV R3, UR5 ;  /* 0x0000000500037c02 */ /* 0x000fd20008000f00 */
.L_x_31:
[----:B------:R-:W-:Y:S01]  /*0200*/  MOV R4, UR6 ;  /* 0x0000000600047c02 */ /* 0x000fe20008000f00 */
[----:B------:R-:W2:Y:S01]  /*0210*/  LDG.E R17, desc[UR16][R2.64+-0x20] ;  /* 0xffffe01002117981 */ /* 0x000ea2000c1e1900 */
[----:B------:R-:W-:-:S03]  /*0220*/  MOV R5, UR7 ;  /* 0x0000000700057c02 */ /* 0x000fc60008000f00 */
[----:B------:R-:W3:Y:S01]  /*0230*/  LDG.E R25, desc[UR16][R2.64+-0x1c] ;  /* 0xffffe41002197981 */ /* 0x000ee2000c1e1900 */
[----:B------:R-:W-:-:S03]  /*0240*/  IMAD.WIDE R4, R6, 0x4, R4 ;  /* 0x0000000406047825 */ /* 0x000fc600078e0204 */
[----:B------:R-:W4:Y:S04]  /*0250*/  LDG.E R19, desc[UR16][R2.64+-0x18] ;  /* 0xffffe81002137981 */ /* 0x000f28000c1e1900 */
[----:B------:R-:W2:Y:S04]  /*0260*/  LDG.E R16, desc[UR16][R4.64+-0x20] ;  /* 0xffffe01004107981 */ /* 0x000ea8000c1e1900 */
[----:B------:R-:W3:Y:S04]  /*0270*/  LDG.E R18, desc[UR16][R4.64+-0x1c] ;  /* 0xffffe41004127981 */ /* 0x000ee8000c1e1900 */
[----:B------:R-:W4:Y:S04]  /*0280*/  LDG.E R20, desc[UR16][R4.64+-0x18] ;  /* 0xffffe81004147981 */ /* 0x000f28000c1e1900 */
        /* <DEDUP_REMOVED lines=9> */
[----:B------:R-:W4:Y:S01]  /*0320*/  LDG.E R14, desc[UR16][R4.64+-0x4] ;  /* 0xfffffc10040e7981 */ /* 0x000f22000c1e1900 */
[----:B--2--5:R-:W-:-:S03]  /*0330*/  FFMA R17, R16, R17, R15 ;  /* 0x0000001110117223 */ /* 0x024fc6000000000f */
[----:B------:R-:W2:Y:S04]  /*0340*/  LDG.E R15, desc[UR16][R2.64] ;  /* 0x00000010020f7981 */ /* 0x000ea8000c1e1900 */
[----:B------:R-:W2:Y:S01]  /*0350*/  LDG.E R16, desc[UR16][R4.64] ;  /* 0x0000001004107981 */ /* 0x000ea2000c1e1900 */
[----:B---3--:R-:W-:-:S03]  /*0360*/  FFMA R25, R18, R25, R17 ;  /* 0x0000001912197223 */ /* 0x008fc60000000011 */
[----:B------:R-:W3:Y:S01]  /*0370*/  LDG.E R17, desc[UR16][R2.64+0x4] ;  /* 0x0000041002117981 */ /* 0x000ee2000c1e1900 */
[----:B----4-:R-:W-:-:S03]  /*0380*/  FFMA R26, R20, R19, R25 ;  /* 0x00000013141a7223 */ /* 0x010fc60000000019 */
[----:B------:R-:W3:Y:S04]  /*0390*/  LDG.E R18, desc[UR16][R4.64+0x4] ;  /* 0x0000041004127981 */ /* 0x000ee8000c1e1900 */
[----:B------:R-:W4:Y:S01]  /*03a0*/  LDG.E R20, desc[UR16][R2.64+0x8] ;  /* 0x0000081002147981 */ /* 0x000f22000c1e1900 */
[----:B------:R-:W-:-:S03]  /*03b0*/  FFMA R25, R21, R22, R26 ;  /* 0x0000001615197223 */ /* 0x000fc6000000001a */
[----:B------:R-:W4:Y:S04]  /*03c0*/  LDG.E R19, desc[UR16][R4.64+0x8] ;  /* 0x0000081004137981 */ /* 0x000f28000c1e1900 */
        /* <DEDUP_REMOVED lines=9> */
[----:B------:R-:W4:Y:S04]  /*0460*/  LDG.E R11, desc[UR16][R2.64+0x18] ;  /* 0x00001810020b7981 */ /* 0x000f28000c1e1900 */
[----:B------:R-:W4:Y:S04]  /*0470*/  LDG.E R12, desc[UR16][R4.64+0x18] ;  /* 0x00001810040c7981 */ /* 0x000f28000c1e1900 */
[----:B------:R-:W4:Y:S04]  /*0480*/  LDG.E R25, desc[UR16][R4.64+0x1c] ;  /* 0x00001c1004197981 */ /* 0x000f28000c1e1900 */
[----:B------:R0:W4:Y:S01]  /*0490*/  LDG.E R26, desc[UR16][R2.64+0x1c] ;  /* 0x00001c10021a7981 */ /* 0x000122000c1e1900 */
[----:B------:R-:W-:Y:S01]  /*04a0*/  FFMA R13, R14, R13, R27 ;  /* 0x0000000d0e0d7223 */ /* 0x000fe2000000001b */
[----:B------:R-:W-:-:S04]  /*04b0*/  UIADD3 UR11, UPT, UPT, UR11, 0x10, URZ ;  /* 0x000000100b0b7890 */ /* 0x000fc8000fffe0ff */
[----:B------:R-:W-:Y:S01]  /*04c0*/  UISETP.NE.AND UP1, UPT, UR11, URZ, UPT ;  /* 0x000000ff0b00728c */ /* 0x000fe2000bf25270 */
[----:B0-----:R-:W-:Y:S02]  /*04d0*/  IADD3 R2, P0, PT, R2, 0x40, RZ ;  /* 0x0000004002027810 */ /* 0x001fe40007f1e0ff */
[----:B------:R-:W-:Y:S02]  /*04e0*/  IADD3 R6, PT, PT, R6, 0x10, RZ ;  /* 0x0000001006067810 */ /* 0x000fe40007ffe0ff */
[----:B------:R-:W-:Y:S01]  /*04f0*/  IADD3.X R3, PT, PT, RZ, R3, RZ, P0, !PT ;  /* 0x00000003ff037210 */ /* 0x000fe200007fe4ff */
[----:B--2---:R-:W-:-:S04]  /*0500*/  FFMA R13, R16, R15, R13 ;  /* 0x0000000f100d7223 */ /* 0x004fc8000000000d */
[----:B---3--:R-:W-:-:S04]  /*0510*/  FFMA R18, R18, R17, R13 ;  /* 0x0000001112127223 */ /* 0x008fc8000000000d */
[----:B----4-:R-:W-:-:S04]  /*0520*/  FFMA R18, R19, R20, R18 ;  /* 0x0000001413127223 */ /* 0x010fc80000000012 */
[----:B------:R-:W-:-:S04]  /*0530*/  FFMA R18, R21, R22, R18 ;  /* 0x0000001615127223 */ /* 0x000fc80000000012 */
[----:B------:R-:W-:-:S04]  /*0540*/  FFMA R18, R23, R24, R18 ;  /* 0x0000001817127223 */ /* 0x000fc80000000012 */
[----:B------:R-:W-:-:S04]  /*0550*/  FFMA R9, R9, R10, R18 ;  /* 0x0000000a09097223 */ /* 0x000fc80000000012 */
[----:B------:R-:W-:-:S04]  /*0560*/  FFMA R12, R12, R11, R9 ;  /* 0x0000000b0c0c7223 */ /* 0x000fc80000000009 */
[----:B------:R-:W-:Y:S01]  /*0570*/  FFMA R15, R25, R26, R12 ;  /* 0x0000001a190f7223 */ /* 0x000fe2000000000c */
[----:B------:R-:W-:Y:S06]  /*0580*/  BRA.U UP1, `(.L_x_31) ;  /* 0xfffffffd011c7547 */ /* 0x000fec000b83ffff */
.L_x_30:
[----:B------:R-:W-:Y:S05]  /*0590*/  BRA.U !UP0, `(.L_x_29) ;  /* 0x0000000508307547 */ /* 0x000fea000b800000 */
[----:B------:R-:W-:Y:S02]  /*05a0*/  UISETP.GE.U32.AND UP0, UPT, UR9, 0x8, UPT ;  /* 0x000000080900788c */ /* 0x000fe4000bf06070 */
[----:B------:R-:W-:-:S04]  /*05b0*/  ULOP3.LUT UR5, UR8, 0x7, URZ, 0xc0, !UPT ;  /* 0x0000000708057892 */ /* 0x000fc8000f8ec0ff */
[----:B------:R-:W-:-:S03]  /*05c0*/  UISETP.NE.AND UP1, UPT, UR5, URZ, UPT ;  /* 0x000000ff0500728c */ /* 0x000fc6000bf25270 */
[----:B------:R-:W-:Y:S08]  /*05d0*/  BRA.U !UP0, `(.L_x_32) ;  /* 0x0000000108787547 */ /* 0x000ff0000b800000 */
[----:B------:R-:W0:Y:S01]  /*05e0*/  LDC.64 R2, c[0x0][0x380] ;  /* 0x0000e000ff027b82 */ /* 0x000e220000000a00 */
[----:B------:R-:W-:-:S07]  /*05f0*/  IADD3 R9, PT, PT, R7, R8, RZ ;  /* 0x0000000807097210 */ /* 0x000fce0007ffe0ff */
[----:B------:R-:W1:Y:S01]  /*0600*/  LDC.64 R4, c[0x0][0x388] ;  /* 0x0000e200ff047b82 */ /* 0x000e620000000a00 */
[----:B0-----:R-:W-:-:S05]  /*0610*/  IMAD.WIDE R2, R9, 0x4, R2 ;  /* 0x0000000409027825 */ /* 0x001fca00078e0202 */
[----:B------:R-:W2:Y:S01]  /*0620*/  LDG.E R10, desc[UR16][R2.64] ;  /* 0x00000010020a7981 */ /* 0x000ea2000c1e1900 */
[----:B-1----:R-:W-:-:S03]  /*0630*/  IMAD.WIDE.U32 R4, R8, 0x4, R4 ;  /* 0x0000000408047825 */ /* 0x002fc600078e0004 */
[----:B------:R-:W3:Y:S04]  /*0640*/  LDG.E R13, desc[UR16][R2.64+0x4] ;  /* 0x00000410020d7981 */ /* 0x000ee8000c1e1900 */
        /* <DEDUP_REMOVED lines=14> */
[----:B------:R-:W-:Y:S01]  /*0730*/  IADD3 R8, PT, PT, R8, 0x8, RZ ;  /* 0x0000000808087810 */ /* 0x000fe20007ffe0ff */
[----:B--2--5:R-:W-:-:S04]  /*0740*/  FFMA R10, R10, R11, R15 ;  /* 0x0000000b0a0a7223 */ /* 0x024fc8000000000f */
[----:B---3--:R-:W-:-:S04]  /*0750*/  FFMA R10, R13, R12, R10 ;  /* 0x0000000c0d0a7223 */ /* 0x008fc8000000000a */
[----:B----4-:R-:W-:-:S04]  /*0760*/  FFMA R10, R17, R14, R10 ;  /* 0x0000000e110a7223 */ /* 0x010fc8000000000a */
[----:B------:R-:W-:-:S04]  /*0770*/  FFMA R10, R19, R16, R10 ;  /* 0x00000010130a7223 */ /* 0x000fc8000000000a */
[----:B------:R-:W-:-:S04]  /*0780*/  FFMA R10, R21, R18, R10 ;  /* 0x00000012150a7223 */ /* 0x000fc8000000000a */
[----:B------:R-:W-:-:S04]  /*0790*/  FFMA R23, R23, R20, R10 ;  /* 0x0000001417177223 */ /* 0x000fc8000000000a */
[----:B------:R-:W-:-:S04]  /*07a0*/  FFMA R6, R6, R9, R23 ;  /* 0x0000000906067223 */ /* 0x000fc80000000017 */
[----:B------:R-:W-:-:S07]  /*07b0*/  FFMA R15, R25, R22, R6 ;  /* 0x00000016190f7223 */ /* 0x000fce0000000006 */
.L_x_32:
        /* <DEDUP_REMOVED lines=22> */
[----:B------:R-:W-:-:S07]  /*0920*/  FFMA R15, R17, R14, R6 ;  /* 0x0000000e110f7223 */ /* 0x000fce0000000006 */
.L_x_33:
[----:B------:R-:W-:Y:S05]  /*0930*/  BRA.U !UP1, `(.L_x_29) ;  /* 0x0000000109487547 */ /* 0x000fea000b800000 */
[----:B------:R-:W0:Y:S01]  /*0940*/  LDC.64 R2, c[0x0][0x388] ;  /* 0x0000e200ff027b82 */ /* 0x000e220000000a00 */
[----:B------:R-:W-:Y:S01]  /*0950*/  IADD3 R7, PT, PT, R7, R8, RZ ;  /* 0x0000000807077210 */ /* 0x000fe20007ffe0ff */
[----:B------:R-:W-:-:S06]  /*0960*/  UIADD3 UR4, UPT, UPT, -UR4, URZ, URZ ;  /* 0x000000ff04047290 */ /* 0x000fcc000fffe1ff */
[----:B------:R-:W1:Y:S01]  /*0970*/  LDC.64 R10, c[0x0][0x380] ;  /* 0x0000e000ff0a7b82 */ /* 0x000e620000000a00 */
[----:B0-----:R-:W-:-:S03]  /*0980*/  IMAD.WIDE.U32 R2, R8, 0x4, R2 ;  /* 0x0000000408027825 */ /* 0x001fc600078e0002 */
[----:B------:R-:W-:Y:S02]  /*0990*/  MOV R6, R2 ;  /* 0x0000000200067202 */ /* 0x000fe40000000f00 */
[----:B------:R-:W-:-:S07]  /*09a0*/  MOV R5, R3 ;  /* 0x0000000300057202 */ /* 0x000fce0000000f00 */
.L_x_34:
[----:B-1----:R-:W-:Y:S01]  /*09b0*/  IMAD.WIDE R2, R7, 0x4, R10 ;  /* 0x0000000407027825 */ /* 0x002fe200078e020a */
[----:B------:R-:W-:-:S05]  /*09c0*/  MOV R4, R6 ;  /* 0x0000000600047202 */ /* 0x000fca0000000f00 */
[----:B------:R-:W2:Y:S04]  /*09d0*/  LDG.E R2, desc[UR16][R2.64] ;  /* 0x0000001002027981 */ /* 0x000ea8000c1e1900 */
[----:B------:R0:W2:Y:S01]  /*09e0*/  LDG.E R4, desc[UR16][R4.64] ;  /* 0x0000001004047981 */ /* 0x0000a2000c1e1900 */
[----:B------:R-:W-:Y:S01]  /*09f0*/  UIADD3 UR4, UPT, UPT, UR4, 0x1, URZ ;  /* 0x0000000104047890 */ /* 0x000fe2000fffe0ff */
[----:B------:R-:W-:Y:S02]  /*0a00*/  IADD3 R6, P0, PT, R6, 0x4, RZ ;  /* 0x0000000406067810 */ /* 0x000fe40007f1e0ff */
[----:B------:R-:W-:Y:S01]  /*0a10*/  IADD3 R7, PT, PT, R7, 0x1, RZ ;  /* 0x0000000107077810 */ /* 0x000fe20007ffe0ff */
[----:B------:R-:W-:Y:S01]  /*0a20*/  UISETP.NE.AND UP0, UPT, UR4, URZ, UPT ;  /* 0x000000ff0400728c */ /* 0x000fe2000bf05270 */
[----:B0-----:R-:W-:Y:S01]  /*0a30*/  IADD3.X R5, PT, PT, RZ, R5, RZ, P0, !PT ;  /* 0x00000005ff057210 */ /* 0x001fe200007fe4ff */
[----:B--2--5:R-:W-:-:S07]  /*0a40*/  FFMA R15, R2, R4, R15 ;  /* 0x00000004020f7223 */ /* 0x024fce000000000f */
[----:B------:R-:W-:Y:S05]  /*0a50*/  BRA.U UP0, `(.L_x_34) ;  /* 0xfffffffd00d47547 */ /* 0x000fea000b83ffff */
.L_x_29:
[----:B------:R-:W0:Y:S02]  /*0a60*/  LDC.64 R2, c[0x0][0x398] ;  /* 0x0000e600ff027b82 */ /* 0x000e240000000a00 */
[----:B0-----:R-:W-:-:S05]  /*0a70*/  IMAD.WIDE R2, R0, 0x4, R2 ;  /* 0x0000000400027825 */ /* 0x001fca00078e0202 */
[----:B-----5:R-:W-:Y:S01]  /*0a80*/  STG.E desc[UR16][R2.64], R15 ;  /* 0x0000000f02007986 */ /* 0x020fe2000c101910 */
[----:B------:R-:W-:Y:S05]  /*0a90*/  EXIT ;  /* 0x000000000000794d */ /* 0x000fea0003800000 */
.L_x_35:
        /* <DEDUP_REMOVED lines=14> */
.L_x_50:


//--------------------- .text._Z9Tanh_cudaPfPKfi  --------------------------
	.section	.text._Z9Tanh_cudaPfPKfi,"ax",@progbits
	.align	128
        .global         _Z9Tanh_cudaPfPKfi
        .type           _Z9Tanh_cudaPfPKfi,@function
        .size           _Z9Tanh_cudaPfPKfi,(.L_x_51 - _Z9Tanh_cudaPfPKfi)
        .other          _Z9Tanh_cudaPfPKfi,@"STO_CUDA_ENTRY STV_DEFAULT"
_Z9Tanh_cudaPfPKfi:
.text._Z9Tanh_cudaPfPKfi:
[----:B------:R-:W-:Y:S01]  /*0000*/  LDC R1, c[0x0][0x37c] ;  /* 0x0000df00ff017b82 */ /* 0x000fe20000000800 */
[----:B------:R-:W0:Y:S01]  /*0010*/  S2R R9, SR_TID.X ;  /* 0x0000000000097919 */ /* 0x000e220000002100 */
[----:B------:R-:W0:Y:S01]  /*0020*/  LDCU UR8, c[0x0][0x390] ;  /* 0x00007200ff0877ac */ /* 0x000e220008000800 */
[----:B------:R-:W1:Y:S01]  /*0030*/  LDCU.64 UR6, c[0x0][0x358] ;  /* 0x00006b00ff0677ac */ /* 0x000e620008000a00 */
[----:B0-----:R-:W-:-:S13]  /*0040*/  ISETP.GE.U32.AND P0, PT, R9, UR8, PT ;  /* 0x0000000809007c0c */ /* 0x001fda000bf06070 */
[----:B------:R-:W0:Y:S02]  /*0050*/  @!P0 LDC.64 R2, c[0x0][0x388] ;  /* 0x0000e200ff028b82 */ /* 0x000e240000000a00 */
[----:B0-----:R-:W-:-:S06]  /*0060*/  @!P0 IMAD.WIDE.U32 R2, R9, 0x4, R2 ;  /* 0x0000000409028825 */ /* 0x001fcc00078e0002 */
[----:B-1----:R-:W2:Y:S01]  /*0070*/  @!P0 LDG.E R2, desc[UR6][R2.64] ;  /* 0x0000000602028981 */ /* 0x002ea2000c1e1900 */
[----:B------:R-:W0:Y:S01]  /*0080*/  S2UR UR4, SR_CTAID.X ;  /* 0x00000000000479c3 */ /* 0x000e220000002500 */
[----:B------:R-:W-:Y:S01]  /*0090*/  @!P0 MOV R0, 0x400 ;  /* 0x0000040000008802 */ /* 0x000fe20000000f00 */
[----:B------:R-:W1:Y:S06]  /*00a0*/  @!P0 S2R R7, SR_CgaCtaId ;  /* 0x0000000000078919 */ /* 0x000e6c0000008800 */
[----:B------:R-:W0:Y:S01]  /*00b0*/  LDC R4, c[0x0][0x360] ;  /* 0x0000d800ff047b82 */ /* 0x000e220000000800 */
[----:B------:R-:W3:Y:S01]  /*00c0*/  LDCU UR5, c[0x0][0x370] ;  /* 0x00006e00ff0577ac */ /* 0x000ee20008000800 */
[----:B0-----:R-:W-:-:S02]  /*00d0*/  IMAD R5, R4, UR4, R9 ;  /* 0x0000000404057c24 */ /* 0x001fc4000f8e0209 */
[----:B---3--:R-:W-:Y:S01]  /*00e0*/  IMAD R4, R4, UR5, RZ ;  /* 0x0000000504047c24 */ /* 0x008fe2000f8e02ff */
[----:B-1----:R-:W-:Y:S02]  /*00f0*/  @!P0 LEA R0, R7, R0, 0x18 ;  /* 0x0000000007008211 */ /* 0x002fe400078ec0ff */
[----:B------:R-:W-:Y:S02]  /*0100*/  ISETP.GE.AND P1, PT, R5, UR8, PT ;  /* 0x0000000805007c0c */ /* 0x000fe4000bf26270 */
[----:B------:R-:W-:-:S05]  /*0110*/  @!P0 LEA R7, R9, R0, 0x2 ;  /* 0x0000000009078211 */ /* 0x000fca00078e10ff */
[----:B--2---:R0:W-:Y:S01]  /*0120*/  @!P0 STS [R7], R2 ;  /* 0x0000000207008388 */ /* 0x0041e20000000800 */
[----:B------:R-:W-:Y:S06]  /*0130*/  BAR.SYNC.DEFER_BLOCKING 0x0 ;  /* 0x0000000000007b1d */ /* 0x000fec0000010000 */
[----:B------:R-:W-:Y:S05]  /*0140*/  @P1 EXIT ;  /* 0x000000000000194d */ /* 0x000fea0003800000 */
[----:B------:R-:W1:Y:S01]  /*0150*/  I2F.U32.RP R8, R4 ;  /* 0x0000000400087306 */ /* 0x000e620000209000 */
[C---:B------:R-:W-:Y:S01]  /*0160*/  IMAD.IADD R0, R4.reuse, 0x1, R5 ;  /* 0x0000000104007824 */ /* 0x040fe200078e0205 */
[----:B------:R-:W-:Y:S01]  /*0170*/  IADD3 R9, PT, PT, RZ, -R4, RZ ;  /* 0x80000004ff097210 */ /* 0x000fe20007ffe0ff */
[----:B------:R-:W-:Y:S01]  /*0180*/  BSSY.RECONVERGENT B0, `(.L_x_36) ;  /* 0x0000040000007945 */ /* 0x000fe20003800200 */
[----:B------:R-:W-:Y:S02]  /*0190*/  ISETP.NE.U32.AND P2, PT, R4, RZ, PT ;  /* 0x000000ff0400720c */ /* 0x000fe40003f45070 */
[C---:B------:R-:W-:Y:S02]  /*01a0*/  ISETP.GE.AND P0, PT, R0.reuse, UR8, PT ;  /* 0x0000000800007c0c */ /* 0x040fe4000bf06270 */
[----:B0-----:R-:W-:Y:S02]  /*01b0*/  VIMNMX R7, PT, PT, R0, UR8, !PT ;  /* 0x0000000800077c48 */ /* 0x001fe4000ffe0100 */
[----:B------:R-:W-:-:S04]  /*01c0*/  SEL R6, RZ, 0x1, P0 ;  /* 0x00000001ff067807 */ /* 0x000fc80000000000 */
[----:B------:R-:W-:Y:S01]  /*01d0*/  IADD3 R7, PT, PT, R7, -R0, -R6 ;  /* 0x8000000007077210 */ /* 0x000fe20007ffe806 */
[----:B-1----:R-:W0:Y:S02]  /*01e0*/  MUFU.RCP R8, R8 ;  /* 0x0000000800087308 */ /* 0x002e240000001000 */
[----:B0-----:R-:W-:-:S06]  /*01f0*/  VIADD R2, R8, 0xffffffe ;  /* 0x0ffffffe08027836 */ /* 0x001fcc0000000000 */
[----:B------:R0:W1:Y:S02]  /*0200*/  F2I.FTZ.U32.TRUNC.NTZ R3, R2 ;  /* 0x0000000200037305 */ /* 0x000064000021f000 */
[----:B0-----:R-:W-:Y:S02]  /*0210*/  HFMA2 R2, -RZ, RZ, 0, 0 ;  /* 0x00000000ff027431 */ /* 0x001fe400000001ff */
[----:B-1----:R-:W-:-:S04]  /*0220*/  IMAD R9, R9, R3, RZ ;  /* 0x0000000309097224 */ /* 0x002fc800078e02ff */
[----:B------:R-:W-:-:S06]  /*0230*/  IMAD.HI.U32 R8, R3, R9, R2 ;  /* 0x0000000903087227 */ /* 0x000fcc00078e0002 */
[----:B------:R-:W-:-:S04]  /*0240*/  IMAD.HI.U32 R3, R8, R7, RZ ;  /* 0x0000000708037227 */ /* 0x000fc800078e00ff */
[----:B------:R-:W-:-:S04]  /*0250*/  IMAD.MOV R0, RZ, RZ, -R3 ;  /* 0x000000ffff007224 */ /* 0x000fc800078e0a03 */
[----:B------:R-:W-:-:S05]  /*0260*/  IMAD R7, R4, R0, R7 ;  /* 0x0000000004077224 */ /* 0x000fca00078e0207 */
[----:B------:R-:W-:-:S13]  /*0270*/  ISETP.GE.U32.AND P0, PT, R7, R4, PT ;  /* 0x000000040700720c */ /* 0x000fda0003f06070 */
[----:B------:R-:W-:Y:S01]  /*0280*/  @P0 IADD3 R7, PT, PT, -R4, R7, RZ ;  /* 0x0000000704070210 */ /* 0x000fe20007ffe1ff */
[----:B------:R-:W-:-:S03]  /*0290*/  @P0 VIADD R3, R3, 0x1 ;  /* 0x0000000103030836 */ /* 0x000fc60000000000 */
[----:B------:R-:W-:-:S13]  /*02a0*/  ISETP.GE.U32.AND P1, PT, R7, R4, PT ;  /* 0x000000040700720c */ /* 0x000fda0003f26070 */
[----:B------:R-:W-:Y:S02]  /*02b0*/  @P1 IADD3 R3, PT, PT, R3, 0x1, RZ ;  /* 0x0000000103031810 */ /* 0x000fe40007ffe0ff */
[----:B------:R-:W-:-:S05]  /*02c0*/  @!P2 LOP3.LUT R3, RZ, R4, RZ, 0x33, !PT ;  /* 0x00000004ff03a212 */ /* 0x000fca00078e33ff */
[----:B------:R-:W-:-:S05]  /*02d0*/  IMAD.IADD R0, R6, 0x1, R3 ;  /* 0x0000000106007824 */ /* 0x000fca00078e0203 */
[C---:B------:R-:W-:Y:S02]  /*02e0*/  LOP3.LUT R2, R0.reuse, 0x3, RZ, 0xc0, !PT ;  /* 0x0000000300027812 */ /* 0x040fe400078ec0ff */
[----:B------:R-:W-:Y:S02]  /*02f0*/  ISETP.GE.U32.AND P0, PT, R0, 0x3, PT ;  /* 0x000000030000780c */ /* 0x000fe40003f06070 */
[----:B------:R-:W-:-:S13]  /*0300*/  ISETP.NE.AND P1, PT, R2, 0x3, PT ;  /* 0x000000030200780c */ /* 0x000fda0003f25270 */
[----:B------:R-:W-:Y:S05]  /*0310*/  @!P1 BRA `(.L_x_37) ;  /* 0x0000000000989947 */ /* 0x000fea0003800000 */
[----:B------:R-:W0:Y:S01]  /*0320*/  S2R R7, SR_CgaCtaId ;  /* 0x0000000000077919 */ /* 0x000e220000008800 */
[----:B------:R-:W1:Y:S01]  /*0330*/  LDC.64 R2, c[0x0][0x380] ;  /* 0x0000e000ff027b82 */ /* 0x000e620000000a00 */
[----:B------:R-:W-:Y:S02]  /*0340*/  IADD3 R0, PT, PT, R0, 0x1, RZ ;  /* 0x0000000100007810 */ /* 0x000fe40007ffe0ff */
[----:B------:R-:W-:Y:S02]  /*0350*/  MOV R8, 0x400 ;  /* 0x0000040000087802 */ /* 0x000fe40000000f00 */
[----:B------:R-:W-:-:S05]  /*0360*/  LOP3.LUT R0, R0, 0x3, RZ, 0xc0, !PT ;  /* 0x0000000300007812 */ /* 0x000fca00078ec0ff */
[----:B------:R-:W-:Y:S01]  /*0370*/  IMAD.MOV R9, RZ, RZ, -R0 ;  /* 0x000000ffff097224 */ /* 0x000fe200078e0a00 */
[----:B0-----:R-:W-:-:S07]  /*0380*/  LEA R8, R7, R8, 0x18 ;  /* 0x0000000807087211 */ /* 0x001fce00078ec0ff */
.L_x_38:
[----:B01----:R-:W-:-:S05]  /*0390*/  IMAD.WIDE R6, R5, 0x4, R2 ;  /* 0x0000000405067825 */ /* 0x003fca00078e0202 */
[----:B------:R-:W2:Y:S01]  /*03a0*/  LDG.E R0, desc[UR6][R6.64] ;  /* 0x0000000606007981 */ /* 0x000ea2000c1e1900 */
[----:B------:R-:W-:Y:S01]  /*03b0*/  SHF.R.S32.HI R10, RZ, 0x1f, R5 ;  /* 0x0000001fff0a7819 */ /* 0x000fe20000011405 */
[----:B------:R-:W-:Y:S01]  /*03c0*/  IMAD.MOV.U32 R15, RZ, RZ, 0x3f800000 ;  /* 0x3f800000ff0f7424 */ /* 0x000fe200078e00ff */
[----:B------:R-:W-:Y:S02]  /*03d0*/  MOV R14, 0x3c80f082 ;  /* 0x3c80f082000e7802 */ /* 0x000fe40000000f00 */
[----:B------:R-:W-:Y:S02]  /*03e0*/  LEA.HI R10, R10, R5, RZ, 0x8 ;  /* 0x000000050a0a7211 */ /* 0x000fe400078f40ff */
[----:B------:R-:W-:Y:S02]  /*03f0*/  IADD3 R9, PT, PT, R9, 0x1, RZ ;  /* 0x0000000109097810 */ /* 0x000fe40007ffe0ff */
[----:B------:R-:W-:-:S04]  /*0400*/  LOP3.LUT R10, R10, 0x3fffff00, RZ, 0xc0, !PT ;  /* 0x3fffff000a0a7812 */ /* 0x000fc800078ec0ff */
[----:B------:R-:W-:Y:S01]  /*0410*/  IADD3 R11, PT, PT, -R10, R5, RZ ;  /* 0x000000050a0b7210 */ /* 0x000fe20007ffe1ff */
[----:B------:R-:W-:-:S04]  /*0420*/  IMAD.IADD R5, R4, 0x1, R5 ;  /* 0x0000000104057824 */ /* 0x000fc800078e0205 */
[----:B------:R-:W-:-:S06]  /*0430*/  IMAD R11, R11, 0x4, R8 ;  /* 0x000000040b0b7824 */ /* 0x000fcc00078e0208 */
[----:B------:R-:W2:Y:S02]  /*0440*/  LDS R11, [R11] ;  /* 0x000000000b0b7984 */ /* 0x000ea40000000800 */
[----:B--2---:R-:W-:-:S04]  /*0450*/  FADD R10, R0, R11 ;  /* 0x0000000b000a7221 */ /* 0x004fc80000000000 */
[C---:B------:R-:W-:Y:S01]  /*0460*/  FMUL R0, |R10|.reuse, 2.8853900432586669922 ;  /* 0x4038aa3b0a007820 */ /* 0x040fe20000400200 */
[C---:B------:R-:W-:Y:S01]  /*0470*/  FMUL R13, R10.reuse, R10 ;  /* 0x0000000a0a0d7220 */ /* 0x040fe20000400000 */
[C---:B------:R-:W-:Y:S02]  /*0480*/  FSETP.GE.AND P2, PT, |R10|.reuse, 0.60000002384185791016, PT ;  /* 0x3f19999a0a00780b */ /* 0x040fe40003f46200 */
[----:B------:R-:W-:Y:S01]  /*0490*/  FSETP.GE.AND P1, PT, |R10|, 9.010913848876953125, PT ;  /* 0x41102cb40a00780b */ /* 0x000fe20003f26200 */
[C---:B------:R-:W-:Y:S01]  /*04a0*/  FFMA R14, R13.reuse, R14, -0.052303962409496307373 ;  /* 0xbd563cae0d0e7423 */ /* 0x040fe2000000000e */
[----:B------:R-:W0:Y:S03]  /*04b0*/  MUFU.EX2 R0, R0 ;  /* 0x0000000000007308 */ /* 0x000e260000000800 */
[----:B------:R-:W-:Y:S01]  /*04c0*/  FFMA R14, R13, R14, 0.1331529766321182251 ;  /* 0x3e0859410d0e7423 */ /* 0x000fe2000000000e */
[----:B0-----:R-:W-:-:S03]  /*04d0*/  FADD R12, R0, 1 ;  /* 0x3f800000000c7421 */ /* 0x001fc60000000000 */
[----:B------:R-:W-:-:S04]  /*04e0*/  FFMA R0, R13, R14, -0.33332768082618713379 ;  /* 0xbeaaa9ed0d007423 */ /* 0x000fc8000000000e */
[----:B------:R-:W-:Y:S01]  /*04f0*/  FFMA R13, R13, R0, RZ ;  /* 0x000000000d0d7223 */ /* 0x000fe200000000ff */
[----:B------:R-:W0:Y:S02]  /*0500*/  MUFU.RCP R12, R12 ;  /* 0x0000000c000c7308 */ /* 0x000e240000001000 */
[----:B0-----:R-:W-:-:S05]  /*0510*/  FFMA R11, R12, -2, R15 ;  /* 0xc00000000c0b7823 */ /* 0x001fca000000000f */
[----:B------:R-:W-:Y:S02]  /*0520*/  FSEL R11, R11, 1, !P1 ;  /* 0x3f8000000b0b7808 */ /* 0x000fe40004800000 */
[----:B------:R-:W-:Y:S02]  /*0530*/  ISETP.NE.AND P1, PT, R9, RZ, PT ;  /* 0x000000ff0900720c */ /* 0x000fe40003f25270 */
[--C-:B------:R-:W-:Y:S01]  /*0540*/  LOP3.LUT R11, R11, 0x80000000, R10.reuse, 0xb8, !PT ;  /* 0x800000000b0b7812 */ /* 0x100fe200078eb80a */
[----:B------:R-:W-:-:S05]  /*0550*/  @!P2 FFMA R11, R10, R13, R10 ;  /* 0x0000000d0a0ba223 */ /* 0x000fca000000000a */
[----:B------:R0:W-:Y:S05]  /*0560*/  STG.E desc[UR6][R6.64], R11 ;  /* 0x0000000b06007986 */ /* 0x0001ea000c101906 */
[----:B------:R-:W-:Y:S05]  /*0570*/  @P1 BRA `(.L_x_38) ;  /* 0xfffffffc00841947 */ /* 0x000fea000383ffff */
.L_x_37:
[----:B------:R-:W-:Y:S05]  /*0580*/  BSYNC.RECONVERGENT B0 ;  /* 0x0000000000007941 */ /* 0x000fea0003800200 */
.L_x_36:
[----:B------:R-:W-:Y:S05]  /*0590*/  @!P0 EXIT ;  /* 0x000000000000894d */ /* 0x000fea0003800000 */
[----:B------:R-:W1:Y:S01]  /*05a0*/  S2UR UR5, SR_CgaCtaId ;  /* 0x00000000000579c3 */ /* 0x000e620000008800 */
[----:B------:R-:W-:-:S07]  /*05b0*/  UMOV UR4, 0x400 ;  /* 0x0000040000047882 */ /* 0x000fce0000000000 */
[----:B------:R-:W2:Y:S01]  /*05c0*/  LDC.64 R2, c[0x0][0x380] ;  /* 0x0000e000ff027b82 */ /* 0x000ea20000000a00 */
[----:B-1----:R-:W-:-:S12]  /*05d0*/  ULEA UR4, UR5, UR4, 0x18 ;  /* 0x0000000405047291 */ /* 0x002fd8000f8ec0ff */
.L_x_39:
[----:B012---:R-:W-:-:S05]  /*05e0*/  IMAD.WIDE R6, R5, 0x4, R2 ;  /* 0x0000000405067825 */ /* 0x007fca00078e0202 */
[----:B------:R-:W2:Y:S01]  /*05f0*/  LDG.E R0, desc[UR6][R6.64] ;  /* 0x0000000606007981 */ /* 0x000ea2000c1e1900 */
[----:B------:R-:W-:-:S04]  /*0600*/  SHF.R.S32.HI R8, RZ, 0x1f, R5 ;  /* 0x0000001fff087819 */ /* 0x000fc80000011405 */
[----:B------:R-:W-:-:S04]  /*0610*/  LEA.HI R8, R8, R5, RZ, 0x8 ;  /* 0x0000000508087211 */ /* 0x000fc800078f40ff */
[----:B------:R-:W-:-:S04]  /*0620*/  LOP3.LUT R8, R8, 0x3fffff00, RZ, 0xc0, !PT ;  /* 0x3fffff0008087812 */ /* 0x000fc800078ec0ff */
[----:B------:R-:W-:-:S04]  /*0630*/  IADD3 R8, PT, PT, -R8, R5, RZ ;  /* 0x0000000508087210 */ /* 0x000fc80007ffe1ff */
[----:B------:R-:W-:Y:S01]  /*0640*/  LEA R12, R8, UR4, 0x2 ;  /* 0x00000004080c7c11 */ /* 0x000fe2000f8e10ff */
[----:B------:R-:W-:-:S04]  /*0650*/  HFMA2 R8, -RZ, RZ, 1.875, 0 ;  /* 0x3f800000ff087431 */ /* 0x000fc800000001ff */
[----:B------:R-:W2:Y:S02]  /*0660*/  LDS R9, [R12] ;  /* 0x000000000c097984 */ /* 0x000ea40000000800 */
[----:B--2---:R-:W-:Y:S01]  /*0670*/  FADD R10, R0, R9 ;  /* 0x00000009000a7221 */ /* 0x004fe20000000000 */
[----:B------:R-:W-:-:S03]  /*0680*/  IMAD.MOV.U32 R9, RZ, RZ, 0x3c80f082 ;  /* 0x3c80f082ff097424 */ /* 0x000fc600078e00ff */
        /* <DEDUP_REMOVED lines=8> */
[----:B------:R-:W-:-:S03]  /*0710*/  FFMA R0, R14, R15, -0.33332768082618713379 ;  /* 0xbeaaa9ed0e007423 */ /* 0x000fc6000000000f */
[----:B------:R-:W0:Y:S02]  /*0720*/  MUFU.RCP R11, R11 ;  /* 0x0000000b000b7308 */ /* 0x000e240000001000 */
[----:B0-----:R-:W-:Y:S01]  /*0730*/  FFMA R12, R11, -2, R8 ;  /* 0xc00000000b0c7823 */ /* 0x001fe20000000008 */
[----:B------:R-:W-:-:S04]  /*0740*/  FFMA R11, R14, R0, RZ ;  /* 0x000000000e0b7223 */ /* 0x000fc800000000ff */
[----:B------:R-:W-:-:S04]  /*0750*/  FSEL R13, R12, 1, !P0 ;  /* 0x3f8000000c0d7808 */ /* 0x000fc80004000000 */
[--C-:B------:R-:W-:Y:S01]  /*0760*/  LOP3.LUT R13, R13, 0x80000000, R10.reuse, 0xb8, !PT ;  /* 0x800000000d0d7812 */ /* 0x100fe200078eb80a */
[----:B------:R-:W-:Y:S01]  /*0770*/  @!P1 FFMA R13, R10, R11, R10 ;  /* 0x0000000b0a0d9223 */ /* 0x000fe2000000000a */
[----:B------:R-:W-:-:S04]  /*0780*/  IMAD.WIDE R10, R4, 0x4, R6 ;  /* 0x00000004040a7825 */ /* 0x000fc800078e0206 */
[----:B------:R-:W-:Y:S04]  /*0790*/  STG.E desc[UR6][R6.64], R13 ;  /* 0x0000000d06007986 */ /* 0x000fe8000c101906 */
[----:B------:R-:W2:Y:S01]  /*07a0*/  LDG.E R0, desc[UR6][R10.64] ;  /* 0x000000060a007981 */ /* 0x000ea2000c1e1900 */
[----:B------:R-:W-:-:S04]  /*07b0*/  IADD3 R5, PT, PT, R4, R5, RZ ;  /* 0x0000000504057210 */ /* 0x000fc80007ffe0ff */
[----:B------:R-:W-:-:S04]  /*07c0*/  SHF.R.S32.HI R12, RZ, 0x1f, R5 ;  /* 0x0000001fff0c7819 */ /* 0x000fc80000011405 */
[----:B------:R-:W-:-:S04]  /*07d0*/  LEA.HI R12, R12, R5, RZ, 0x8 ;  /* 0x000000050c0c7211 */ /* 0x000fc800078f40ff */
[----:B------:R-:W-:-:S05]  /*07e0*/  LOP3.LUT R12, R12, 0x3fffff00, RZ, 0xc0, !PT ;  /* 0x3fffff000c0c7812 */ /* 0x000fca00078ec0ff */
[----:B------:R-:W-:-:S05]  /*07f0*/  IMAD.IADD R12, R5, 0x1, -R12 ;  /* 0x00000001050c7824 */ /* 0x000fca00078e0a0c */
[----:B------:R-:W-:-:S05]  /*0800*/  LEA R12, R12, UR4, 0x2 ;  /* 0x000000040c0c7c11 */ /* 0x000fca000f8e10ff */
        /* <DEDUP_REMOVED lines=8> */
[----:B------:R-:W-:-:S04]  /*0890*/  FFMA R13, R16, R13, 0.1331529766321182251 ;  /* 0x3e085941100d7423 */ /* 0x000fc8000000000d */
[----:B------:R-:W-:-:S04]  /*08a0*/  FFMA R0, R16, R13, -0.33332768082618713379 ;  /* 0xbeaaa9ed10007423 */ /* 0x000fc8000000000d */
[----:B------:R-:W-:Y:S01]  /*08b0*/  FFMA R0, R16, R0, RZ ;  /* 0x0000000010007223 */ /* 0x000fe200000000ff */
[----:B0-----:R-:W-:-:S04]  /*08c0*/  FADD R6, R14, 1 ;  /* 0x3f8000000e067421 */ /* 0x001fc80000000000 */
[----:B------:R-:W0:Y:S02]  /*08d0*/  MUFU.RCP R7, R6 ;  /* 0x0000000600077308 */ /* 0x000e240000001000 */
[----:B0-----:R-:W-:-:S05]  /*08e0*/  FFMA R7, R7, -2, R8 ;  /* 0xc000000007077823 */ /* 0x001fca0000000008 */
[----:B------:R-:W-:Y:S01]  /*08f0*/  FSEL R12, R7, 1, !P0 ;  /* 0x3f800000070c7808 */ /* 0x000fe20004000000 */
[----:B------:R-:W-:-:S03]  /*0900*/  IMAD.WIDE R6, R4, 0x4, R10 ;  /* 0x0000000404067825 */ /* 0x000fc600078e020a */
[--C-:B------:R-:W-:Y:S01]  /*0910*/  LOP3.LUT R13, R12, 0x80000000, R15.reuse, 0xb8, !PT ;  /* 0x800000000c0d7812 */ /* 0x100fe200078eb80f */
[----:B------:R-:W-:-:S05]  /*0920*/  @!P1 FFMA R13, R15, R0, R15 ;  /* 0x000000000f0d9223 */ /* 0x000fca000000000f */
[----:B------:R-:W-:Y:S04]  /*0930*/  STG.E desc[UR6][R10.64], R13 ;  /* 0x0000000d0a007986 */ /* 0x000fe8000c101906 */
[----:B------:R-:W2:Y:S01]  /*0940*/  LDG.E R0, desc[UR6][R6.64] ;  /* 0x0000000606007981 */ /* 0x000ea2000c1e1900 */
[----:B------:R-:W-:-:S04]  /*0950*/  IADD3 R5, PT, PT, R4, R5, RZ ;  /* 0x0000000504057210 */ /* 0x000fc80007ffe0ff */
[----:B------:R-:W-:-:S04]  /*0960*/  SHF.R.S32.HI R12, RZ, 0x1f, R5 ;  /* 0x0000001fff0c7819 */ /* 0x000fc80000011405 */
[----:B------:R-:W-:-:S04]  /*0970*/  LEA.HI R12, R12, R5, RZ, 0x8 ;  /* 0x000000050c0c7211 */ /* 0x000fc800078f40ff */
[----:B------:R-:W-:-:S04]  /*0980*/  LOP3.LUT R12, R12, 0x3fffff00, RZ, 0xc0, !PT ;  /* 0x3fffff000c0c7812 */ /* 0x000fc800078ec0ff */
[----:B------:R-:W-:-:S04]  /*0990*/  IADD3 R12, PT, PT, R5, -R12, RZ ;  /* 0x8000000c050c7210 */ /* 0x000fc80007ffe0ff */
        /* <DEDUP_REMOVED lines=21> */
[----:B------:R-:W-:-:S05]  /*0af0*/  IMAD.IADD R5, R4, 0x1, R5 ;  /* 0x0000000104057824 */ /* 0x000fca00078e0205 */
[----:B------:R-:W-:-:S04]  /*0b00*/  SHF.R.S32.HI R12, RZ, 0x1f, R5 ;  /* 0x0000001fff0c7819 */ /* 0x000fc80000011405 */
[----:B------:R-:W-:-:S04]  /*0b10*/  LEA.HI R12, R12, R5, RZ, 0x8 ;  /* 0x000000050c0c7211 */ /* 0x000fc800078f40ff */
[----:B------:R-:W-:-:S04]  /*0b20*/  LOP3.LUT R12, R12, 0x3fffff00, RZ, 0xc0, !PT ;  /* 0x3fffff000c0c7812 */ /* 0x000fc800078ec0ff */
[----:B------:R-:W-:Y:S02]  /*0b30*/  IADD3 R12, PT, PT, R5, -R12, RZ ;  /* 0x8000000c050c7210 */ /* 0x000fe40007ffe0ff */
[----:B------:R-:W-:Y:S02]  /*0b40*/  IADD3 R5, PT, PT, R4, R5, RZ ;  /* 0x0000000504057210 */ /* 0x000fe40007ffe0ff */
        /* <DEDUP_REMOVED lines=15> */
[----:B------:R-:W-:Y:S02]  /*0c40*/  FSEL R8, R7, 1, !P0 ;  /* 0x3f80000007087808 */ /* 0x000fe40004000000 */
[----:B------:R-:W-:Y:S02]  /*0c50*/  ISETP.GE.AND P0, PT, R5, UR8, PT ;  /* 0x0000000805007c0c */ /* 0x000fe4000bf06270 */
[--C-:B------:R-:W-:Y:S01]  /*0c60*/  LOP3.LUT R7, R8, 0x80000000, R15.reuse, 0xb8, !PT ;  /* 0x8000000008077812 */ /* 0x100fe200078eb80f */
[----:B------:R-:W-:-:S05]  /*0c70*/  @!P1 FFMA R7, R15, R0, R15 ;  /* 0x000000000f079223 */ /* 0x000fca000000000f */
[----:B------:R1:W-:Y:S05]  /*0c80*/  STG.E desc[UR6][R10.64], R7 ;  /* 0x000000070a007986 */ /* 0x0003ea000c101906 */
[----:B------:R-:W-:Y:S05]  /*0c90*/  @!P0 BRA `(.L_x_39) ;  /* 0xfffffff800508947 */ /* 0x000fea000383ffff */
[----:B------:R-:W-:Y:S05]  /*0ca0*/  EXIT ;  /* 0x000000000000794d */ /* 0x000fea0003800000 */
.L_x_40:
        /* <DEDUP_REMOVED lines=13> */
.L_x_51:


//--------------------- .text._Z7mm_cudaPKfS0_Pfii --------------------------
	.section	.text._Z7mm_cudaPKfS0_Pfii,"ax",@progbits
	.align	128
        .global         _Z7mm_cudaPKfS0_Pfii
        .type           _Z7mm_cudaPKfS0_Pfii,@function
        .size           _Z7mm_cudaPKfS0_Pfii,(.L_x_52 - _Z7mm_cudaPKfS0_Pfii)
        .other          _Z7mm_cudaPKfS0_Pfii,@"STO_CUDA_ENTRY STV_DEFAULT"
_Z7mm_cudaPKfS0_Pfii:
.text._Z7mm_cudaPKfS0_Pfii:
[----:B------:R-:W-:Y:S01]  /*0000*/  LDC R1, c[0x0][0x37c] ;  /* 0x0000df00ff017b82 */ /* 0x000fe20000000800 */
[----:B------:R-:W0:Y:S01]  /*0010*/  S2R R3, SR_TID.Y ;  /* 0x0000000000037919 */ /* 0x000e220000002200 */
[----:B------:R-:W1:Y:S06]  /*0020*/  LDCU UR5, c[0x0][0x360] ;  /* 0x00006c00ff0577ac */ /* 0x000e6c0008000800 */
[----:B------:R-:W0:Y:S01]  /*0030*/  S2UR UR4, SR_CTAID.X ;  /* 0x00000000000479c3 */ /* 0x000e220000002500 */
[----:B------:R-:W1:Y:S01]  /*0040*/  S2R R5, SR_TID.X ;  /* 0x0000000000057919 */ /* 0x000e620000002100 */
[----:B------:R-:W2:Y:S06]  /*0050*/  LDCU UR6, c[0x0][0x398] ;  /* 0x00007300ff0677ac */ /* 0x000eac0008000800 */
[----:B------:R-:W0:Y:S02]  /*0060*/  LDC R0, c[0x0][0x364] ;  /* 0x0000d900ff007b82 */ /* 0x000e240000000800 */
[----:B0-----:R-:W-:-:S04]  /*0070*/  IMAD R0, R0, UR4, R3 ;  /* 0x0000000400007c24 */ /* 0x001fc8000f8e0203 */
[----:B-1----:R-:W-:-:S05]  /*0080*/  IMAD R0, R0, UR5, R5 ;  /* 0x0000000500007c24 */ /* 0x002fca000f8e0205 */
[----:B--2---:R-:W-:-:S13]  /*0090*/  ISETP.GE.AND P0, PT, R0, UR6, PT ;  /* 0x0000000600007c0c */ /* 0x004fda000bf06270 */
[----:B------:R-:W-:Y:S05]  /*00a0*/  @P0 EXIT ;  /* 0x000000000000094d */ /* 0x000fea0003800000 */
[----:B------:R-:W0:Y:S01]  /*00b0*/  LDCU UR8, c[0x0][0x39c] ;  /* 0x00007380ff0877ac */ /* 0x000e220008000800 */
[----:B------:R-:W-:Y:S01]  /*00c0*/  HFMA2 R15, -RZ, RZ, 0, 0 ;  /* 0x00000000ff0f7431 */ /* 0x000fe200000001ff */
[----:B------:R-:W1:Y:S01]  /*00d0*/  LDCU.64 UR16, c[0x0][0x358] ;  /* 0x00006b00ff1077ac */ /* 0x000e620008000a00 */
[----:B0-----:R-:W-:-:S09]  /*00e0*/  UISETP.GE.AND UP0, UPT, UR8, 0x1, UPT ;  /* 0x000000010800788c */ /* 0x001fd2000bf06270 */
[----:B-1----:R-:W-:Y:S05]  /*00f0*/  BRA.U !UP0, `(.L_x_41) ;  /* 0x0000000908647547 */ /* 0x002fea000b800000 */
[----:B------:R-:W-:Y:S02]  /*0100*/  UISETP.GE.U32.AND UP1, UPT, UR8, 0x10, UPT ;  /* 0x000000100800788c */ /* 0x000fe4000bf26070 */
[----:B------:R-:W-:Y:S01]  /*0110*/  IMAD R7, R0, UR8, RZ ;  /* 0x0000000800077c24 */ /* 0x000fe2000f8e02ff */
[----:B------:R-:W-:Y:S01]  /*0120*/  ULOP3.LUT UR9, UR8, 0xf, URZ, 0xc0, !UPT ;  /* 0x0000000f08097892 */ /* 0x000fe2000f8ec0ff */
[----:B------:R-:W-:Y:S02]  /*0130*/  MOV R15, RZ ;  /* 0x000000ff000f7202 */ /* 0x000fe40000000f00 */
[----:B------:R-:W-:Y:S01]  /*0140*/  MOV R8, RZ ;  /* 0x000000ff00087202 */ /* 0x000fe20000000f00 */
[----:B------:R-:W-:Y:S02]  /*0150*/  UISETP.NE.AND UP0, UPT, UR9, URZ, UPT ;  /* 0x000000ff0900728c */ /* 0x000fe4000bf05270 */
[----:B------:R-:W-:Y:S09]  /*0160*/  BRA.U !UP1, `(.L_x_42) ;  /* 0x0000000509147547 */ /* 0x000ff2000b800000 */
[----:B------:R-:W0:Y:S01]  /*0170*/  LDCU.128 UR12, c[0x0][0x380] ;  /* 0x00007000ff0c77ac */ /* 0x000e220008000c00 */
[----:B------:R-:W-:Y:S02]  /*0180*/  MOV R15, RZ ;  /* 0x000000ff000f7202 */ /* 0x000fe40000000f00 */
        /* <DEDUP_REMOVED lines=10> */
.L_x_43:
        /* <DEDUP_REMOVED lines=18> */
[----:B------:R-:W5:Y:S01]  /*0350*/  LDG.E R14, desc[UR16][R4.64+-0x4] ;  /* 0xfffffc10040e7981 */ /* 0x000f62000c1e1900 */
[----:B--2---:R-:W-:-:S03]  /*0360*/  FFMA R17, R16, R17, R15 ;  /* 0x0000001110117223 */ /* 0x004fc6000000000f */
[----:B------:R-:W2:Y:S04]  /*0370*/  LDG.E R15, desc[UR16][R2.64] ;  /* 0x00000010020f7981 */ /* 0x000ea8000c1e1900 */
[----:B------:R-:W2:Y:S01]  /*0380*/  LDG.E R16, desc[UR16][R4.64] ;  /* 0x0000001004107981 */ /* 0x000ea2000c1e1900 */
[----:B---3--:R-:W-:-:S03]  /*0390*/  FFMA R25, R18, R25, R17 ;  /* 0x0000001912197223 */ /* 0x008fc60000000011 */
[----:B------:R-:W3:Y:S01]  /*03a0*/  LDG.E R17, desc[UR16][R2.64+0x4] ;  /* 0x0000041002117981 */ /* 0x000ee2000c1e1900 */
[----:B----4-:R-:W-:-:S03]  /*03b0*/  FFMA R26, R20, R19, R25 ;  /* 0x00000013141a7223 */ /* 0x010fc60000000019 */
[----:B------:R-:W3:Y:S04]  /*03c0*/  LDG.E R18, desc[UR16][R4.64+0x4] ;  /* 0x0000041004127981 */ /* 0x000ee8000c1e1900 */
[----:B------:R-:W4:Y:S01]  /*03d0*/  LDG.E R20, desc[UR16][R2.64+0x8] ;  /* 0x0000081002147981 */ /* 0x000f22000c1e1900 */
[----:B-----5:R-:W-:-:S03]  /*03e0*/  FFMA R25, R21, R22, R26 ;  /* 0x0000001615197223 */ /* 0x020fc6000000001a */
[----:B------:R-:W4:Y:S04]  /*03f0*/  LDG.E R19, desc[UR16][R4.64+0x8] ;  /* 0x0000081004137981 */ /* 0x000f28000c1e1900 */
[----:B------:R-:W5:Y:S01]  /*0400*/  LDG.E R22, desc[UR16][R2.64+0xc] ;  /* 0x00000c1002167981 */ /* 0x000f62000c1e1900 */
[----:B------:R-:W-:-:S03]  /*0410*/  FFMA R25, R24, R23, R25 ;  /* 0x0000001718197223 */ /* 0x000fc60000000019 */
[----:B------:R-:W5:Y:S04]  /*0420*/  LDG.E R21, desc[UR16][R4.64+0xc] ;  /* 0x00000c1004157981 */ /* 0x000f68000c1e1900 */
[----:B------:R-:W5:Y:S01]  /*0430*/  LDG.E R24, desc[UR16][R2.64+0x10] ;  /* 0x0000101002187981 */ /* 0x000f62000c1e1900 */
[----:B------:R-:W-:-:S03]  /*0440*/  FFMA R25, R10, R9, R25 ;  /* 0x000000090a197223 */ /* 0x000fc60000000019 */
[----:B------:R-:W5:Y:S04]  /*0450*/  LDG.E R23, desc[UR16][R4.64+0x10] ;  /* 0x0000101004177981 */ /* 0x000f68000c1e1900 */
[----:B------:R-:W5:Y:S01]  /*0460*/  LDG.E R10, desc[UR16][R2.64+0x14] ;  /* 0x00001410020a7981 */ /* 0x000f62000c1e1900 */
[----:B------:R-:W-:-:S03]  /*0470*/  FFMA R27, R12, R11, R25 ;  /* 0x0000000b0c1b7223 */ /* 0x000fc60000000019 */
[----:B------:R-:W5:Y:S04]  /*0480*/  LDG.E R9, desc[UR16][R4.64+0x14] ;  /* 0x0000141004097981 */ /* 0x000f68000c1e1900 */
[----:B------:R-:W5:Y:S04]  /*0490*/  LDG.E R11, desc[UR16][R2.64+0x18] ;  /* 0x00001810020b7981 */ /* 0x000f68000c1e1900 */
[----:B------:R-:W5:Y:S04]  /*04a0*/  LDG.E R12, desc[UR16][R4.64+0x18] ;  /* 0x00001810040c7981 */ /* 0x000f68000c1e1900 */
[----:B------:R-:W5:Y:S04]  /*04b0*/  LDG.E R25, desc[UR16][R4.64+0x1c] ;  /* 0x00001c1004197981 */ /* 0x000f68000c1e1900 */
[----:B------:R0:W5:Y:S01]  /*04c0*/  LDG.E R26, desc[UR16][R2.64+0x1c] ;  /* 0x00001c10021a7981 */ /* 0x000162000c1e1900 */
        /* <DEDUP_REMOVED lines=9> */
[----:B-----5:R-:W-:-:S04]  /*0560*/  FFMA R18, R21, R22, R18 ;  /* 0x0000001615127223 */ /* 0x020fc80000000012 */
[----:B------:R-:W-:-:S04]  /*0570*/  FFMA R18, R23, R24, R18 ;  /* 0x0000001817127223 */ /* 0x000fc80000000012 */
[----:B------:R-:W-:-:S04]  /*0580*/  FFMA R9, R9, R10, R18 ;  /* 0x0000000a09097223 */ /* 0x000fc80000000012 */
[----:B------:R-:W-:-:S04]  /*0590*/  FFMA R12, R12, R11, R9 ;  /* 0x0000000b0c0c7223 */ /* 0x000fc80000000009 */
[----:B------:R-:W-:Y:S01]  /*05a0*/  FFMA R15, R25, R26, R12 ;  /* 0x0000001a190f7223 */ /* 0x000fe2000000000c */
[----:B------:R-:W-:Y:S06]  /*05b0*/  BRA.U UP1, `(.L_x_43) ;  /* 0xfffffffd011c7547 */ /* 0x000fec000b83ffff */
.L_x_42:
        /* <DEDUP_REMOVED lines=26> */
[----:B------:R-:W-:Y:S01]  /*0760*/  IADD3 R8, PT, PT, R8, 0x8, RZ ;  /* 0x0000000808087810 */ /* 0x000fe20007ffe0ff */
[----:B--2---:R-:W-:-:S04]  /*0770*/  FFMA R10, R10, R11, R15 ;  /* 0x0000000b0a0a7223 */ /* 0x004fc8000000000f */
[----:B---3--:R-:W-:-:S04]  /*0780*/  FFMA R10, R13, R12, R10 ;  /* 0x0000000c0d0a7223 */ /* 0x008fc8000000000a */
[----:B----4-:R-:W-:-:S04]  /*0790*/  FFMA R10, R17, R14, R10 ;  /* 0x0000000e110a7223 */ /* 0x010fc8000000000a */
[----:B-----5:R-:W-:-:S04]  /*07a0*/  FFMA R10, R19, R16, R10 ;  /* 0x00000010130a7223 */ /* 0x020fc8000000000a */
[----:B------:R-:W-:-:S04]  /*07b0*/  FFMA R10, R21, R18, R10 ;  /* 0x00000012150a7223 */ /* 0x000fc8000000000a */
[----:B------:R-:W-:-:S04]  /*07c0*/  FFMA R23, R23, R20, R10 ;  /* 0x0000001417177223 */ /* 0x000fc8000000000a */
[----:B------:R-:W-:-:S04]  /*07d0*/  FFMA R6, R6, R9, R23 ;  /* 0x0000000906067223 */ /* 0x000fc80000000017 */
[----:B------:R-:W-:-:S07]  /*07e0*/  FFMA R15, R25, R22, R6 ;  /* 0x00000016190f7223 */ /* 0x000fce0000000006 */
.L_x_44:
        /* <DEDUP_REMOVED lines=17> */
[----:B------:R-:W5:Y:S01]  /*0900*/  LDG.E R14, desc[UR16][R4.64+0xc] ;  /* 0x00000c10040e7981 */ /* 0x000f62000c1e1900 */
[----:B------:R-:W-:Y:S01]  /*0910*/  IADD3 R8, PT, PT, R8, 0x4, RZ ;  /* 0x0000000408087810 */ /* 0x000fe20007ffe0ff */
[----:B--2---:R-:W-:-:S04]  /*0920*/  FFMA R6, R6, R9, R15 ;  /* 0x0000000906067223 */ /* 0x004fc8000000000f */
[----:B---3--:R-:W-:-:S04]  /*0930*/  FFMA R6, R11, R10, R6 ;  /* 0x0000000a0b067223 */ /* 0x008fc80000000006 */
[----:B----4-:R-:W-:-:S04]  /*0940*/  FFMA R6, R13, R12, R6 ;  /* 0x0000000c0d067223 */ /* 0x010fc80000000006 */
[----:B-----5:R-:W-:-:S07]  /*0950*/  FFMA R15, R17, R14, R6 ;  /* 0x0000000e110f7223 */ /* 0x020fce0000000006 */
.L_x_45:
        /* <DEDUP_REMOVED lines=8> */
.L_x_46:
        /* <DEDUP_REMOVED lines=9> */
[----:B--2---:R-:W-:-:S07]  /*0a70*/  FFMA R15, R2, R4, R15 ;  /* 0x00000004020f7223 */ /* 0x004fce000000000f */
[----:B------:R-:W-:Y:S05]  /*0a80*/  BRA.U UP0, `(.L_x_46) ;  /* 0xfffffffd00d47547 */ /* 0x000fea000b83ffff */
.L_x_41:
[----:B------:R-:W0:Y:S02]  /*0a90*/  LDC.64 R2, c[0x0][0x390] ;  /* 0x0000e400ff027b82 */ /* 0x000e240000000a00 */
[----:B0-----:R-:W-:-:S05]  /*0aa0*/  IMAD.WIDE R2, R0, 0x4, R2 ;  /* 0x0000000400027825 */ /* 0x001fca00078e0202 */
[----:B------:R-:W-:Y:S01]  /*0ab0*/  STG.E desc[UR16][R2.64], R15 ;  /* 0x0000000f02007986 */ /* 0x000fe2000c101910 */
[----:B------:R-:W-:Y:S05]  /*0ac0*/  EXIT ;  /* 0x000000000000794d */ /* 0x000fea0003800000 */
.L_x_47:
        /* <DEDUP_REMOVED lines=11> */
.L_x_52:


//--------------------- .nv.shared._Z14softmax_1_cudaPfS_i --------------------------
	.section	.nv.shared._Z14softmax_1_cudaPfS_i,"aw",@nobits
	.sectionflags	@""
	.align	4
.nv.shared._Z14softmax_1_cudaPfS_i:
	.zero		1032


//--------------------- .nv.shared.reserved.0     --------------------------
	.section	.nv.shared.reserved.0,"aw",@nobits
	.weak		__nv_reservedSMEM_offset_0_alias
	.size		__nv_reservedSMEM_offset_0_alias, 0, 64
	.other		__nv_reservedSMEM_offset_0_alias,@"STO_CUDA_RESERVED_SHARED STV_DEFAULT"
__nv_reservedSMEM_offset_0_alias:
	.zero		0
	.zero		64


//--------------------- .nv.shared._Z9Tanh_cudaPfPKfi --------------------------
	.section	.nv.shared._Z9Tanh_cudaPfPKfi,"aw",@nobits
	.sectionflags	@""
	.align	4
.nv.shared._Z9Tanh_cudaPfPKfi:
	.zero		2048


//--------------------- .nv.constant0._Z14softmax_1_cudaPfS_i --------------------------
	.section	.nv.constant0._Z14softmax_1_cudaPfS_i,"a",@progbits
	.sectionflags	@""
	.align	4
.nv.constant0._Z14softmax_1_cudaPfS_i:
	.zero		916


//--------------------- .nv.constant0._Z10addmm_cudaPKfS0_S0_Pfii --------------------------
	.section	.nv.constant0._Z10addmm_cudaPKfS0_S0_Pfii,"a",@progbits
	.sectionflags	@""
	.align	4
.nv.constant0._Z10addmm_cudaPKfS0_S0_Pfii:
	.zero		936


//--------------------- .nv.constant0._Z9Tanh_cudaPfPKfi --------------------------
	.section	.nv.constant0._Z9Tanh_cudaPfPKfi,"a",@progbits
	.sectionflags	@""
	.align	4
.nv.constant0._Z9Tanh_cudaPfPKfi:
	.zero		916


//--------------------- .nv.constant0._Z7mm_cudaPKfS0_Pfii --------------------------
	.section	.nv.constant0._Z7mm_cudaPKfS0_Pfii,"a",@progbits
	.sectionflags	@""
	.align	4
.nv.constant0._Z7mm_cudaPKfS0_Pfii:
	.zero		928


//--------------------- SYMBOLS --------------------------

	.type		.nv.reservedSmem.offset0,@object
	.size		.nv.reservedSmem.offset0,0x4
	.type		.nv.reservedSmem.cap,@object
	.size		.nv.reservedSmem.cap,0x4
